	.target	sm_100a

	.elftype	@"ET_EXEC"


//--------------------- .note.nv.tkinfo           --------------------------
	.section	.note.nv.tkinfo,"",@"SHT_NOTE"
	.sectionflags	@"SHF_NOTE_NV_TKINFO"
	.tkinfo
        /*0018*/ 	.word	0x00000002
        /*0030*/ 	.string	""
        /*0030*/ 	.string	"ptxas"
        /*0030*/ 	.string	"Cuda compilation tools, release 13.0, V13.0.88"
        /*0030*/ 	.string	"Build cuda_13.0.r13.0/compiler.36424714_0"
        /*0030*/ 	.string	"-arch sm_100a -m 64 "



//--------------------- .note.nv.cuinfo           --------------------------
	.section	.note.nv.cuinfo,"",@"SHT_NOTE"
	.sectionflags	@"SHF_NOTE_NV_CUINFO"
        /*0018*/ 	.short	0x0002
        /*001a*/ 	.short	0x0064
        /*001c*/ 	.short	0x0082
	.zero		2


//--------------------- .nv.info                  --------------------------
	.section	.nv.info,"",@"SHT_CUDA_INFO"
	.align	4


	//----- nvinfo : EIATTR_REGCOUNT
	.align		4
        /*0000*/ 	.byte	0x04, 0x2f
        /*0002*/ 	.short	(.L_19 - .L_18)
	.align		4
.L_18:
        /*0004*/ 	.word	index@(_ZN7cutlass13device_kernelINS_4gemm6kernel13GemmUniversalIN4cute5tupleIJiiiiEEENS1_10collective13CollectiveMmaINS1_35MainloopSm100TmaUmmaWarpSpecializedILi2ELi2ELi4ENS5_IJNS4_1CILi4EEESB_NSA_ILi1EEEEEEEENS5_IJNSA_ILi128EEESF_NSA_ILi64EEEEEENS_6half_tENS5_IJlSC_lEEESI_SJ_NS4_8TiledMMAINS4_8MMA_AtomIJNS4_26SM100_MMA_F16BF16_2x1SM_SSISI_SI_fLi128ELi128ELNS4_4UMMA5MajorE0ELSO_0ELNSN_7ScaleInE0ELSP_0EEEEEENS4_6LayoutINS5_IJSC_SC_SC_EEENS5_IJNSA_ILi0EEESU_SU_EEEEENS5_IJNS4_10UnderscoreESX_SX_EEEEENS4_28SM100_TMA_2SM_LOAD_MULTICASTENS4_14ComposedLayoutINS4_7SwizzleILi3ELi4ELi3EEENS4_18smem_ptr_flag_bitsILi16EEENSS_INS5_IJNSA_ILi8EEESG_EEENS5_IJSG_SC_EEEEEEEvNS4_8identityES10_S1A_vS1B_EENS_8epilogue10collective18CollectiveEpilogueINS1D_23Sm100TmaWarpSpecializedILi4ELi2ELi16ELb1ELb0EEEJNS5_IJSG_SF_SG_EEENS5_IJNSS_ISG_SC_EENSS_INS5_IJNSA_ILi16EEENSA_ILi2EEEEEENS5_IJSC_SG_EEEEEEEESI_SJ_SI_SJ_NS1D_6fusion15FusionCallbacksIS1H_NS1Q_17LinearCombinationISI_fSI_fLNS_15FloatRoundStyleE2EEES1I_S1P_JEEENS4_5SM1004TMEM4LOAD26SM100_TMEM_LOAD_32dp32b16xENS4_13SM90_TMA_LOADENS11_INS12_ILi1ELi4ELi3EEES15_NSS_INS5_IJS16_S1K_EEENS5_IJS1K_SC_EEEEEEENS4_39AutoVectorizingCopyWithAssumedAlignmentILi128EEENS4_14SM90_TMA_STOREES25_S27_S27_EEEvvEEEEvNT_6ParamsE)
        /*0008*/ 	.word	0x00000045


	//----- nvinfo : EIATTR_FRAME_SIZE
	.align		4
.L_19:
        /*000c*/ 	.byte	0x04, 0x11
        /*000e*/ 	.short	(.L_21 - .L_20)
	.align		4
.L_20:
        /*0010*/ 	.word	index@($__internal_2_$__cuda_sm10x_tcgen05_guardrail_trap_unallocated_columns_being_dealloced)
        /*0014*/ 	.word	0x00000000


	//----- nvinfo : EIATTR_FRAME_SIZE
	.align		4
.L_21:
        /*0018*/ 	.byte	0x04, 0x11
        /*001a*/ 	.short	(.L_23 - .L_22)
	.align		4
.L_22:
        /*001c*/ 	.word	index@($__internal_1_$__cuda_sm10x_tcgen05_guardrail_trap_phase_invalid_during_alloc)
        /*0020*/ 	.word	0x00000000


	//----- nvinfo : EIATTR_FRAME_SIZE
	.align		4
.L_23:
        /*0024*/ 	.byte	0x04, 0x11
        /*0026*/ 	.short	(.L_25 - .L_24)
	.align		4
.L_24:
        /*0028*/ 	.word	index@($__internal_0_$__cuda_sm10x_tcgen05_guardrail_trap_col_being_dealloced_not_returned_by_alloc)
        /*002c*/ 	.word	0x00000000


	//----- nvinfo : EIATTR_FRAME_SIZE
	.align		4
.L_25:
        /*0030*/ 	.byte	0x04, 0x11
        /*0032*/ 	.short	(.L_27 - .L_26)
	.align		4
.L_26:
        /*0034*/ 	.word	index@(_ZN7cutlass13device_kernelINS_4gemm6kernel13GemmUniversalIN4cute5tupleIJiiiiEEENS1_10collective13CollectiveMmaINS1_35MainloopSm100TmaUmmaWarpSpecializedILi2ELi2ELi4ENS5_IJNS4_1CILi4EEESB_NSA_ILi1EEEEEEEENS5_IJNSA_ILi128EEESF_NSA_ILi64EEEEEENS_6half_tENS5_IJlSC_lEEESI_SJ_NS4_8TiledMMAINS4_8MMA_AtomIJNS4_26SM100_MMA_F16BF16_2x1SM_SSISI_SI_fLi128ELi128ELNS4_4UMMA5MajorE0ELSO_0ELNSN_7ScaleInE0ELSP_0EEEEEENS4_6LayoutINS5_IJSC_SC_SC_EEENS5_IJNSA_ILi0EEESU_SU_EEEEENS5_IJNS4_10UnderscoreESX_SX_EEEEENS4_28SM100_TMA_2SM_LOAD_MULTICASTENS4_14ComposedLayoutINS4_7SwizzleILi3ELi4ELi3EEENS4_18smem_ptr_flag_bitsILi16EEENSS_INS5_IJNSA_ILi8EEESG_EEENS5_IJSG_SC_EEEEEEEvNS4_8identityES10_S1A_vS1B_EENS_8epilogue10collective18CollectiveEpilogueINS1D_23Sm100TmaWarpSpecializedILi4ELi2ELi16ELb1ELb0EEEJNS5_IJSG_SF_SG_EEENS5_IJNSS_ISG_SC_EENSS_INS5_IJNSA_ILi16EEENSA_ILi2EEEEEENS5_IJSC_SG_EEEEEEEESI_SJ_SI_SJ_NS1D_6fusion15FusionCallbacksIS1H_NS1Q_17LinearCombinationISI_fSI_fLNS_15FloatRoundStyleE2EEES1I_S1P_JEEENS4_5SM1004TMEM4LOAD26SM100_TMEM_LOAD_32dp32b16xENS4_13SM90_TMA_LOADENS11_INS12_ILi1ELi4ELi3EEES15_NSS_INS5_IJS16_S1K_EEENS5_IJS1K_SC_EEEEEEENS4_39AutoVectorizingCopyWithAssumedAlignmentILi128EEENS4_14SM90_TMA_STOREES25_S27_S27_EEEvvEEEEvNT_6ParamsE)
        /*0038*/ 	.word	0x00000000


	//----- nvinfo : EIATTR_MIN_STACK_SIZE
	.align		4
.L_27:
        /*003c*/ 	.byte	0x04, 0x12
        /*003e*/ 	.short	(.L_29 - .L_28)
	.align		4
.L_28:
        /*0040*/ 	.word	index@(_ZN7cutlass13device_kernelINS_4gemm6kernel13GemmUniversalIN4cute5tupleIJiiiiEEENS1_10collective13CollectiveMmaINS1_35MainloopSm100TmaUmmaWarpSpecializedILi2ELi2ELi4ENS5_IJNS4_1CILi4EEESB_NSA_ILi1EEEEEEEENS5_IJNSA_ILi128EEESF_NSA_ILi64EEEEEENS_6half_tENS5_IJlSC_lEEESI_SJ_NS4_8TiledMMAINS4_8MMA_AtomIJNS4_26SM100_MMA_F16BF16_2x1SM_SSISI_SI_fLi128ELi128ELNS4_4UMMA5MajorE0ELSO_0ELNSN_7ScaleInE0ELSP_0EEEEEENS4_6LayoutINS5_IJSC_SC_SC_EEENS5_IJNSA_ILi0EEESU_SU_EEEEENS5_IJNS4_10UnderscoreESX_SX_EEEEENS4_28SM100_TMA_2SM_LOAD_MULTICASTENS4_14ComposedLayoutINS4_7SwizzleILi3ELi4ELi3EEENS4_18smem_ptr_flag_bitsILi16EEENSS_INS5_IJNSA_ILi8EEESG_EEENS5_IJSG_SC_EEEEEEEvNS4_8identityES10_S1A_vS1B_EENS_8epilogue10collective18CollectiveEpilogueINS1D_23Sm100TmaWarpSpecializedILi4ELi2ELi16ELb1ELb0EEEJNS5_IJSG_SF_SG_EEENS5_IJNSS_ISG_SC_EENSS_INS5_IJNSA_ILi16EEENSA_ILi2EEEEEENS5_IJSC_SG_EEEEEEEESI_SJ_SI_SJ_NS1D_6fusion15FusionCallbacksIS1H_NS1Q_17LinearCombinationISI_fSI_fLNS_15FloatRoundStyleE2EEES1I_S1P_JEEENS4_5SM1004TMEM4LOAD26SM100_TMEM_LOAD_32dp32b16xENS4_13SM90_TMA_LOADENS11_INS12_ILi1ELi4ELi3EEES15_NSS_INS5_IJS16_S1K_EEENS5_IJS1K_SC_EEEEEEENS4_39AutoVectorizingCopyWithAssumedAlignmentILi128EEENS4_14SM90_TMA_STOREES25_S27_S27_EEEvvEEEEvNT_6ParamsE)
        /*0044*/ 	.word	0x00000000
.L_29:


//--------------------- .nv.compat                --------------------------
	.section	.nv.compat,"",@"SHT_CUDA_COMPAT_INFO"
	.align	4
        /*0000*/ 	.byte	0x02, 0x09, 0x01, 0x00, 0x02, 0x02, 0x02, 0x00, 0x02, 0x05, 0x05, 0x00, 0x03, 0x07, 0x01, 0x01
        /*0010*/ 	.byte	0x02, 0x03, 0x01, 0x00, 0x02, 0x06, 0x01, 0x00, 0x04, 0x0b, 0x08, 0x00, 0x09, 0x00, 0x00, 0x00
        /*0020*/ 	.byte	0x00, 0x00, 0x00, 0x00


//--------------------- .nv.info._ZN7cutlass13device_kernelINS_4gemm6kernel13GemmUniversalIN4cute5tupleIJiiiiEEENS1_10collective13CollectiveMmaINS1_35MainloopSm100TmaUmmaWarpSpecializedILi2ELi2ELi4ENS5_IJNS4_1CILi4EEESB_NSA_ILi1EEEEEEEENS5_IJNSA_ILi128EEESF_NSA_ILi64EEEEEENS_6half_tENS5_IJlSC_lEEESI_SJ_NS4_8TiledMMAINS4_8MMA_AtomIJNS4_26SM100_MMA_F16BF16_2x1SM_SSISI_SI_fLi128ELi128ELNS4_4UMMA5MajorE0ELSO_0ELNSN_7ScaleInE0ELSP_0EEEEEENS4_6LayoutINS5_IJSC_SC_SC_EEENS5_IJNSA_ILi0EEESU_SU_EEEEENS5_IJNS4_10UnderscoreESX_SX_EEEEENS4_28SM100_TMA_2SM_LOAD_MULTICASTENS4_14ComposedLayoutINS4_7SwizzleILi3ELi4ELi3EEENS4_18smem_ptr_flag_bitsILi16EEENSS_INS5_IJNSA_ILi8EEESG_EEENS5_IJSG_SC_EEEEEEEvNS4_8identityES10_S1A_vS1B_EENS_8epilogue10collective18CollectiveEpilogueINS1D_23Sm100TmaWarpSpecializedILi4ELi2ELi16ELb1ELb0EEEJNS5_IJSG_SF_SG_EEENS5_IJNSS_ISG_SC_EENSS_INS5_IJNSA_ILi16EEENSA_ILi2EEEEEENS5_IJSC_SG_EEEEEEEESI_SJ_SI_SJ_NS1D_6fusion15FusionCallbacksIS1H_NS1Q_17LinearCombinationISI_fSI_fLNS_15FloatRoundStyleE2EEES1I_S1P_JEEENS4_5SM1004TMEM4LOAD26SM100_TMEM_LOAD_32dp32b16xENS4_13SM90_TMA_LOADENS11_INS12_ILi1ELi4ELi3EEES15_NSS_INS5_IJS16_S1K_EEENS5_IJS1K_SC_EEEEEEENS4_39AutoVectorizingCopyWithAssumedAlignmentILi128EEENS4_14SM90_TMA_STOREES25_S27_S27_EEEvvEEEEvNT_6ParamsE --------------------------
	.section	.nv.info._ZN7cutlass13device_kernelINS_4gemm6kernel13GemmUniversalIN4cute5tupleIJiiiiEEENS1_10collective13CollectiveMmaINS1_35MainloopSm100TmaUmmaWarpSpecializedILi2ELi2ELi4ENS5_IJNS4_1CILi4EEESB_NSA_ILi1EEEEEEEENS5_IJNSA_ILi128EEESF_NSA_ILi64EEEEEENS_6half_tENS5_IJlSC_lEEESI_SJ_NS4_8TiledMMAINS4_8MMA_AtomIJNS4_26SM100_MMA_F16BF16_2x1SM_SSISI_SI_fLi128ELi128ELNS4_4UMMA5MajorE0ELSO_0ELNSN_7ScaleInE0ELSP_0EEEEEENS4_6LayoutINS5_IJSC_SC_SC_EEENS5_IJNSA_ILi0EEESU_SU_EEEEENS5_IJNS4_10UnderscoreESX_SX_EEEEENS4_28SM100_TMA_2SM_LOAD_MULTICASTENS4_14ComposedLayoutINS4_7SwizzleILi3ELi4ELi3EEENS4_18smem_ptr_flag_bitsILi16EEENSS_INS5_IJNSA_ILi8EEESG_EEENS5_IJSG_SC_EEEEEEEvNS4_8identityES10_S1A_vS1B_EENS_8epilogue10collective18CollectiveEpilogueINS1D_23Sm100TmaWarpSpecializedILi4ELi2ELi16ELb1ELb0EEEJNS5_IJSG_SF_SG_EEENS5_IJNSS_ISG_SC_EENSS_INS5_IJNSA_ILi16EEENSA_ILi2EEEEEENS5_IJSC_SG_EEEEEEEESI_SJ_SI_SJ_NS1D_6fusion15FusionCallbacksIS1H_NS1Q_17LinearCombinationISI_fSI_fLNS_15FloatRoundStyleE2EEES1I_S1P_JEEENS4_5SM1004TMEM4LOAD26SM100_TMEM_LOAD_32dp32b16xENS4_13SM90_TMA_LOADENS11_INS12_ILi1ELi4ELi3EEES15_NSS_INS5_IJS16_S1K_EEENS5_IJS1K_SC_EEEEEEENS4_39AutoVectorizingCopyWithAssumedAlignmentILi128EEENS4_14SM90_TMA_STOREES25_S27_S27_EEEvvEEEEvNT_6ParamsE,"",@"SHT_CUDA_INFO"
	.sectionflags	@""
	.align	4


	//----- nvinfo : EIATTR_CUDA_API_VERSION
	.align		4
        /*0000*/ 	.byte	0x04, 0x37
        /*0002*/ 	.short	(.L_31 - .L_30)
.L_30:
        /*0004*/ 	.word	0x00000082


	//----- nvinfo : EIATTR_KPARAM_INFO
	.align		4
.L_31:
        /*0008*/ 	.byte	0x04, 0x17
        /*000a*/ 	.short	(.L_33 - .L_32)
.L_32:
        /*000c*/ 	.word	0x00000000
        /*0010*/ 	.short	0x0000
        /*0012*/ 	.short	0x0000
        /*0014*/ 	.byte	0x00, 0xf0, 0x01, 0x20


	//----- nvinfo : EIATTR_AT_ENTRY_FRAGMENTS
	.align		4
.L_33:
        /*0018*/ 	.byte	0x04, 0x4f
        /*001a*/ 	.short	(.L_35 - .L_34)


	//   ....[0]....
.L_34:
        /*001c*/ 	.word	0x00000007


	//----- nvinfo : EIATTR_RESERVED_SMEM_USED
	.align		4
.L_35:
        /*0020*/ 	.byte	0x01, 0x41
	.zero		2


	//----- nvinfo : EIATTR_SPARSE_MMA_MASK
	.align		4
        /*0024*/ 	.byte	0x03, 0x50
        /*0026*/ 	.short	0x0000


	//----- nvinfo : EIATTR_TCGEN05_2CTA_USED
	.align		4
        /*0028*/ 	.byte	0x01, 0x52
	.zero		2


	//----- nvinfo : EIATTR_MAXREG_COUNT
	.align		4
        /*002c*/ 	.byte	0x03, 0x1b
        /*002e*/ 	.short	0x00ff


	//----- nvinfo : EIATTR_NUM_BARRIERS
	.align		4
        /*0030*/ 	.byte	0x02, 0x4c
        /*0032*/ 	.byte	0x07
	.zero		1


	//----- nvinfo : EIATTR_EXTERNS
	.align		4
        /*0034*/ 	.byte	0x04, 0x0f
        /*0036*/ 	.short	(.L_37 - .L_36)


	//   ....[0]....
	.align		4
.L_36:
        /*0038*/ 	.word	index@(__assertfail)


	//----- nvinfo : EIATTR_MERCURY_ISA_VERSION
	.align		4
.L_37:
        /*003c*/ 	.byte	0x03, 0x5f
        /*003e*/ 	.short	0x0101


	//----- nvinfo : EIATTR_INT_WARP_WIDE_INSTR_OFFSETS
	.align		4
        /*0040*/ 	.byte	0x04, 0x31
        /*0042*/ 	.short	(.L_39 - .L_38)


	//   ....[0]....
.L_38:
        /*0044*/ 	.word	0x00000d20


	//   ....[1]....
        /*0048*/ 	.word	0x00000dc0


	//   ....[2]....
        /*004c*/ 	.word	0x00004480


	//   ....[3]....
        /*0050*/ 	.word	0x000044b0


	//   ....[4]....
        /*0054*/ 	.word	0x000044d0


	//   ....[5]....
        /*0058*/ 	.word	0x00005010


	//   ....[6]....
        /*005c*/ 	.word	0x000050b0


	//   ....[7]....
        /*0060*/ 	.word	0x00005170


	//   ....[8]....
        /*0064*/ 	.word	0x000051e0


	//   ....[9]....
        /*0068*/ 	.word	0x000052a0


	//   ....[10]....
        /*006c*/ 	.word	0x00005340


	//   ....[11]....
        /*0070*/ 	.word	0x000053b0


	//   ....[12]....
        /*0074*/ 	.word	0x00005470


	//   ....[13]....
        /*0078*/ 	.word	0x00005510


	//   ....[14]....
        /*007c*/ 	.word	0x000055b0


	//   ....[15]....
        /*0080*/ 	.word	0x000056a0


	//   ....[16]....
        /*0084*/ 	.word	0x00005770


	//----- nvinfo : EIATTR_COOP_GROUP_MASK_REGIDS
	.align		4
.L_39:
        /*0088*/ 	.byte	0x04, 0x29
        /*008a*/ 	.short	(.L_41 - .L_40)


	//   ....[0]....
.L_40:
        /*008c*/ 	.word	0xffffffff


	//   ....[1]....
        /*0090*/ 	.word	0xffffffff


	//   ....[2]....
        /*0094*/ 	.word	0xffffffff


	//   ....[3]....
        /*0098*/ 	.word	0xffffffff


	//   ....[4]....
        /*009c*/ 	.word	0xffffffff


	//   ....[5]....
        /*00a0*/ 	.word	0xffffffff


	//   ....[6]....
        /*00a4*/ 	.word	0xffffffff


	//   ....[7]....
        /*00a8*/ 	.word	0xffffffff


	//   ....[8]....
        /*00ac*/ 	.word	0xffffffff


	//   ....[9]....
        /*00b0*/ 	.word	0xffffffff


	//   ....[10]....
        /*00b4*/ 	.word	0xffffffff


	//   ....[11]....
        /*00b8*/ 	.word	0xffffffff


	//   ....[12]....
        /*00bc*/ 	.word	0xffffffff


	//   ....[13]....
        /*00c0*/ 	.word	0xffffffff


	//----- nvinfo : EIATTR_COOP_GROUP_INSTR_OFFSETS
	.align		4
.L_41:
        /*00c4*/ 	.byte	0x04, 0x28
        /*00c6*/ 	.short	(.L_43 - .L_42)


	//   ....[0]....
.L_42:
        /*00c8*/ 	.word	0x000000b0


	//   ....[1]....
        /*00cc*/ 	.word	0x00000510


	//   ....[2]....
        /*00d0*/ 	.word	0x00000690


	//   ....[3]....
        /*00d4*/ 	.word	0x00000820


	//   ....[4]....
        /*00d8*/ 	.word	0x00000910


	//   ....[5]....
        /*00dc*/ 	.word	0x00000a70


	//   ....[6]....
        /*00e0*/ 	.word	0x00000c00


	//   ....[7]....
        /*00e4*/ 	.word	0x00000e40


	//   ....[8]....
        /*00e8*/ 	.word	0x000024d0


	//   ....[9]....
        /*00ec*/ 	.word	0x00003260


	//   ....[10]....
        /*00f0*/ 	.word	0x00003730


	//   ....[11]....
        /*00f4*/ 	.word	0x00003760


	//   ....[12]....
        /*00f8*/ 	.word	0x00004380


	//   ....[13]....
        /*00fc*/ 	.word	0x00004590


	//----- nvinfo : EIATTR_VRC_CTA_INIT_COUNT
	.align		4
.L_43:
        /*0100*/ 	.byte	0x02, 0x4a
        /*0102*/ 	.byte	0x80
	.zero		1


	//----- nvinfo : EIATTR_SYSCALL_OFFSETS
	.align		4
        /*0104*/ 	.byte	0x04, 0x46
        /*0106*/ 	.short	(.L_45 - .L_44)


	//   ....[0]....
.L_44:
        /*0108*/ 	.word	0x000062f0


	//   ....[1]....
        /*010c*/ 	.word	0x000063e0


	//   ....[2]....
        /*0110*/ 	.word	0x00006b10


	//   ....[3]....
        /*0114*/ 	.word	0x00007440


	//   ....[4]....
        /*0118*/ 	.word	0x00007d10


	//   ....[5]....
        /*011c*/ 	.word	0x000085e0


	//----- nvinfo : EIATTR_MBARRIER_INSTR_OFFSETS
	.align		4
.L_45:
        /*0120*/ 	.byte	0x04, 0x39
        /*0122*/ 	.short	(.L_47 - .L_46)


	//   ....[0]....
.L_46:
        /*0124*/ 	.word	0x00000640
        /*0128*/ 	.word	0x000000ff
        /*012c*/ 	.word	0x00000000
        /*0130*/ 	.short	0x0100
        /*0132*/ 	.byte	0x04
	.zero		1


	//   ....[1]....
        /*0134*/ 	.word	0x00000650
        /*0138*/ 	.word	0x000000ff
        /*013c*/ 	.word	0x00000010
        /*0140*/ 	.short	0x0100
        /*0142*/ 	.byte	0x04
	.zero		1


	//   ....[2]....
        /*0144*/ 	.word	0x00000660
        /*0148*/ 	.word	0x000000ff
        /*014c*/ 	.word	0x00000008
        /*0150*/ 	.short	0x0100
        /*0152*/ 	.byte	0x04
	.zero		1


	//   ....[3]....
        /*0154*/ 	.word	0x00000670
        /*0158*/ 	.word	0x000000ff
        /*015c*/ 	.word	0x00000018
        /*0160*/ 	.short	0x0100
        /*0162*/ 	.byte	0x04
	.zero		1


	//   ....[4]....
        /*0164*/ 	.word	0x00000790
        /*0168*/ 	.word	0x000000ff
        /*016c*/ 	.word	0x00000020
        /*0170*/ 	.short	0x0100
        /*0172*/ 	.byte	0x04
	.zero		1


	//   ....[5]....
        /*0174*/ 	.word	0x000007a0
        /*0178*/ 	.word	0x000000ff
        /*017c*/ 	.word	0x00000040
        /*0180*/ 	.short	0x0100
        /*0182*/ 	.byte	0x04
	.zero		1


	//   ....[6]....
        /*0184*/ 	.word	0x000007b0
        /*0188*/ 	.word	0x000000ff
        /*018c*/ 	.word	0x00000028
        /*0190*/ 	.short	0x0100
        /*0192*/ 	.byte	0x04
	.zero		1


	//   ....[7]....
        /*0194*/ 	.word	0x000007c0
        /*0198*/ 	.word	0x000000ff
        /*019c*/ 	.word	0x00000048
        /*01a0*/ 	.short	0x0100
        /*01a2*/ 	.byte	0x04
	.zero		1


	//   ....[8]....
        /*01a4*/ 	.word	0x000007d0
        /*01a8*/ 	.word	0x000000ff
        /*01ac*/ 	.word	0x00000030
        /*01b0*/ 	.short	0x0100
        /*01b2*/ 	.byte	0x04
	.zero		1


	//   ....[9]....
        /*01b4*/ 	.word	0x000007e0
        /*01b8*/ 	.word	0x000000ff
        /*01bc*/ 	.word	0x00000050
        /*01c0*/ 	.short	0x0100
        /*01c2*/ 	.byte	0x04
	.zero		1


	//   ....[10]....
        /*01c4*/ 	.word	0x000007f0
        /*01c8*/ 	.word	0x000000ff
        /*01cc*/ 	.word	0x00000038
        /*01d0*/ 	.short	0x0100
        /*01d2*/ 	.byte	0x04
	.zero		1


	//   ....[11]....
        /*01d4*/ 	.word	0x00000800
        /*01d8*/ 	.word	0x000000ff
        /*01dc*/ 	.word	0x00000058
        /*01e0*/ 	.short	0x0100
        /*01e2*/ 	.byte	0x04
	.zero		1


	//   ....[12]....
        /*01e4*/ 	.word	0x000008e0
        /*01e8*/ 	.word	0x000000ff
        /*01ec*/ 	.word	0x00000060
        /*01f0*/ 	.short	0x0100
        /*01f2*/ 	.byte	0x06
	.zero		1


	//   ....[13]....
        /*01f4*/ 	.word	0x000008f0
        /*01f8*/ 	.word	0x000000ff
        /*01fc*/ 	.word	0x00000068
        /*0200*/ 	.short	0x0100
        /*0202*/ 	.byte	0x06
	.zero		1


	//   ....[14]....
        /*0204*/ 	.word	0x00000a20
        /*0208*/ 	.word	0x000000ff
        /*020c*/ 	.word	0x00000070
        /*0210*/ 	.short	0x0100
        /*0212*/ 	.byte	0x06
	.zero		1


	//   ....[15]....
        /*0214*/ 	.word	0x00000a30
        /*0218*/ 	.word	0x000000ff
        /*021c*/ 	.word	0x00000080
        /*0220*/ 	.short	0x0100
        /*0222*/ 	.byte	0x06
	.zero		1


	//   ....[16]....
        /*0224*/ 	.word	0x00000a40
        /*0228*/ 	.word	0x000000ff
        /*022c*/ 	.word	0x00000078
        /*0230*/ 	.short	0x0100
        /*0232*/ 	.byte	0x06
	.zero		1


	//   ....[17]....
        /*0234*/ 	.word	0x00000a50
        /*0238*/ 	.word	0x000000ff
        /*023c*/ 	.word	0x00000088
        /*0240*/ 	.short	0x0100
        /*0242*/ 	.byte	0x06
	.zero		1


	//   ....[18]....
        /*0244*/ 	.word	0x00000b70
        /*0248*/ 	.word	0x000000ff
        /*024c*/ 	.word	0x00000090
        /*0250*/ 	.short	0x0100
        /*0252*/ 	.byte	0x04
	.zero		1


	//   ....[19]....
        /*0254*/ 	.word	0x00000b80
        /*0258*/ 	.word	0x000000ff
        /*025c*/ 	.word	0x000000b0
        /*0260*/ 	.short	0x0100
        /*0262*/ 	.byte	0x04
	.zero		1


	//   ....[20]....
        /*0264*/ 	.word	0x00000b90
        /*0268*/ 	.word	0x000000ff
        /*026c*/ 	.word	0x00000098
        /*0270*/ 	.short	0x0100
        /*0272*/ 	.byte	0x04
	.zero		1


	//   ....[21]....
        /*0274*/ 	.word	0x00000ba0
        /*0278*/ 	.word	0x000000ff
        /*027c*/ 	.word	0x000000b8
        /*0280*/ 	.short	0x0100
        /*0282*/ 	.byte	0x04
	.zero		1


	//   ....[22]....
        /*0284*/ 	.word	0x00000bb0
        /*0288*/ 	.word	0x000000ff
        /*028c*/ 	.word	0x000000a0
        /*0290*/ 	.short	0x0100
        /*0292*/ 	.byte	0x04
	.zero		1


	//   ....[23]....
        /*0294*/ 	.word	0x00000bc0
        /*0298*/ 	.word	0x000000ff
        /*029c*/ 	.word	0x000000c0
        /*02a0*/ 	.short	0x0100
        /*02a2*/ 	.byte	0x04
	.zero		1


	//   ....[24]....
        /*02a4*/ 	.word	0x00000bd0
        /*02a8*/ 	.word	0x000000ff
        /*02ac*/ 	.word	0x000000a8
        /*02b0*/ 	.short	0x0100
        /*02b2*/ 	.byte	0x04
	.zero		1


	//   ....[25]....
        /*02b4*/ 	.word	0x00000be0
        /*02b8*/ 	.word	0x000000ff
        /*02bc*/ 	.word	0x000000c8
        /*02c0*/ 	.short	0x0100
        /*02c2*/ 	.byte	0x04
	.zero		1


	//   ....[26]....
        /*02c4*/ 	.word	0x00000cd0
        /*02c8*/ 	.word	0x000000ff
        /*02cc*/ 	.word	0x000000d0
        /*02d0*/ 	.short	0x0100
        /*02d2*/ 	.byte	0x04
	.zero		1


	//   ....[27]....
        /*02d4*/ 	.word	0x00000ce0
        /*02d8*/ 	.word	0x000000ff
        /*02dc*/ 	.word	0x000000e0
        /*02e0*/ 	.short	0x0100
        /*02e2*/ 	.byte	0x04
	.zero		1


	//   ....[28]....
        /*02e4*/ 	.word	0x00000cf0
        /*02e8*/ 	.word	0x000000ff
        /*02ec*/ 	.word	0x000000d8
        /*02f0*/ 	.short	0x0100
        /*02f2*/ 	.byte	0x04
	.zero		1


	//   ....[29]....
        /*02f4*/ 	.word	0x00000d00
        /*02f8*/ 	.word	0x000000ff
        /*02fc*/ 	.word	0x000000e8
        /*0300*/ 	.short	0x0100
        /*0302*/ 	.byte	0x04
	.zero		1


	//   ....[30]....
        /*0304*/ 	.word	0x00000e00
        /*0308*/ 	.word	0x000000ff
        /*030c*/ 	.word	0x000000f0
        /*0310*/ 	.short	0x0100
        /*0312*/ 	.byte	0x06
	.zero		1


	//   ....[31]....
        /*0314*/ 	.word	0x00001c70
        /*0318*/ 	.word	0x00000000
        /*031c*/ 	.word	0x000000e0
        /*0320*/ 	.short	0x010a
        /*0322*/ 	.byte	0xff
	.zero		1


	//   ....[32]....
        /*0324*/ 	.word	0x00001ca0
        /*0328*/ 	.word	0x00000000
        /*032c*/ 	.word	0x000000d0
        /*0330*/ 	.short	0x0101
        /*0332*/ 	.byte	0xff
	.zero		1


	//   ....[33]....
        /*0334*/ 	.word	0x00001d60
        /*0338*/ 	.word	0x000000ff
        /*033c*/ 	.word	0x00000010
        /*0340*/ 	.short	0x010a
        /*0342*/ 	.byte	0x04
	.zero		1


	//   ....[34]....
        /*0344*/ 	.word	0x00001e30
        /*0348*/ 	.word	0x000000ff
        /*034c*/ 	.word	0x00000010
        /*0350*/ 	.short	0x010a
        /*0352*/ 	.byte	0x21
	.zero		1


	//   ....[35]....
        /*0354*/ 	.word	0x00001fe0
        /*0358*/ 	.word	0x000000ff
        /*035c*/ 	.word	0x00000010
        /*0360*/ 	.short	0x010a
        /*0362*/ 	.byte	0x05
	.zero		1


	//   ....[36]....
        /*0364*/ 	.word	0x00002130
        /*0368*/ 	.word	0x000000ff
        /*036c*/ 	.word	0x00000068
        /*0370*/ 	.short	0x0101
        /*0372*/ 	.byte	0x06
	.zero		1


	//   ....[37]....
        /*0374*/ 	.word	0x00002150
        /*0378*/ 	.word	0x000000ff
        /*037c*/ 	.word	0x00000010
        /*0380*/ 	.short	0x010a
        /*0382*/ 	.byte	0x04
	.zero		1


	//   ....[38]....
        /*0384*/ 	.word	0x000021d0
        /*0388*/ 	.word	0x000000ff
        /*038c*/ 	.word	0x00000010
        /*0390*/ 	.short	0x010a
        /*0392*/ 	.byte	0x11
	.zero		1


	//   ....[39]....
        /*0394*/ 	.word	0x00002360
        /*0398*/ 	.word	0x000000ff
        /*039c*/ 	.word	0x00000010
        /*03a0*/ 	.short	0x010a
        /*03a2*/ 	.byte	0x05
	.zero		1


	//   ....[40]....
        /*03a4*/ 	.word	0x00002500
        /*03a8*/ 	.word	0x00000003
        /*03ac*/ 	.word	0x00000070
        /*03b0*/ 	.short	0x010a
        /*03b2*/ 	.byte	0xff
	.zero		1


	//   ....[41]....
        /*03b4*/ 	.word	0x00002650
        /*03b8*/ 	.word	0x00000000
        /*03bc*/ 	.word	0x00000000
        /*03c0*/ 	.short	0x0101
        /*03c2*/ 	.byte	0xff
	.zero		1


	//   ....[42]....
        /*03c4*/ 	.word	0x00002c00
        /*03c8*/ 	.word	0x000000ff
        /*03cc*/ 	.word	0x00000000
        /*03d0*/ 	.short	0x010a
        /*03d2*/ 	.byte	0x04
	.zero		1


	//   ....[43]....
        /*03d4*/ 	.word	0x00002ca0
        /*03d8*/ 	.word	0x00000000
        /*03dc*/ 	.word	0x00000000
        /*03e0*/ 	.short	0x010a
        /*03e2*/ 	.byte	0xff
	.zero		1


	//   ....[44]....
        /*03e4*/ 	.word	0x00002dc0
        /*03e8*/ 	.word	0x00000002
        /*03ec*/ 	.word	0x000000d0
        /*03f0*/ 	.short	0x010a
        /*03f2*/ 	.byte	0xff
	.zero		1


	//   ....[45]....
        /*03f4*/ 	.word	0x00002e30
        /*03f8*/ 	.word	0x00000002
        /*03fc*/ 	.word	0x00000000
        /*0400*/ 	.short	0x0101
        /*0402*/ 	.byte	0xff
	.zero		1


	//   ....[46]....
        /*0404*/ 	.word	0x00002e50
        /*0408*/ 	.word	0x000000ff
        /*040c*/ 	.word	0x00000080
        /*0410*/ 	.short	0x010a
        /*0412*/ 	.byte	0x04
	.zero		1


	//   ....[47]....
        /*0414*/ 	.word	0x00002f70
        /*0418*/ 	.word	0x00000002
        /*041c*/ 	.word	0x00000070
        /*0420*/ 	.short	0x010a
        /*0422*/ 	.byte	0xff
	.zero		1


	//   ....[48]....
        /*0424*/ 	.word	0x00003070
        /*0428*/ 	.word	0x00000002
        /*042c*/ 	.word	0x00000000
        /*0430*/ 	.short	0x0101
        /*0432*/ 	.byte	0xff
	.zero		1


	//   ....[49]....
        /*0434*/ 	.word	0x00003100
        /*0438*/ 	.word	0x000000ff
        /*043c*/ 	.word	0x00000080
        /*0440*/ 	.short	0x0106
        /*0442*/ 	.byte	0x04
	.zero		1


	//   ....[50]....
        /*0444*/ 	.word	0x00003120
        /*0448*/ 	.word	0x000000ff
        /*044c*/ 	.word	0x00000080
        /*0450*/ 	.short	0x010a
        /*0452*/ 	.byte	0x04
	.zero		1


	//   ....[51]....
        /*0454*/ 	.word	0x000031b0
        /*0458*/ 	.word	0x000000ff
        /*045c*/ 	.word	0x00000080
        /*0460*/ 	.short	0x0106
        /*0462*/ 	.byte	0x07
	.zero		1


	//   ....[52]....
        /*0464*/ 	.word	0x000031f0
        /*0468*/ 	.word	0x00000000
        /*046c*/ 	.word	0x00000080
        /*0470*/ 	.short	0x010a
        /*0472*/ 	.byte	0xff
	.zero		1


	//   ....[53]....
        /*0474*/ 	.word	0x00003430
        /*0478*/ 	.word	0x000000ff
        /*047c*/ 	.word	0x00000008
        /*0480*/ 	.short	0x010a
        /*0482*/ 	.byte	0x05
	.zero		1


	//   ....[54]....
        /*0484*/ 	.word	0x00003450
        /*0488*/ 	.word	0x000000ff
        /*048c*/ 	.word	0x00000008
        /*0490*/ 	.short	0x010a
        /*0492*/ 	.byte	0x05
	.zero		1


	//   ....[55]....
        /*0494*/ 	.word	0x000035e0
        /*0498*/ 	.word	0x000000ff
        /*049c*/ 	.word	0x00000008
        /*04a0*/ 	.short	0x010a
        /*04a2*/ 	.byte	0x05
	.zero		1


	//   ....[56]....
        /*04a4*/ 	.word	0x00003600
        /*04a8*/ 	.word	0x000000ff
        /*04ac*/ 	.word	0x00000008
        /*04b0*/ 	.short	0x010a
        /*04b2*/ 	.byte	0x05
	.zero		1


	//   ....[57]....
        /*04b4*/ 	.word	0x000036c0
        /*04b8*/ 	.word	0x000000ff
        /*04bc*/ 	.word	0x00000000
        /*04c0*/ 	.short	0x0101
        /*04c2*/ 	.byte	0x04
	.zero		1


	//   ....[58]....
        /*04c4*/ 	.word	0x00003a00
        /*04c8*/ 	.word	0x00000000
        /*04cc*/ 	.word	0x00000070
        /*04d0*/ 	.short	0x010a
        /*04d2*/ 	.byte	0xff
	.zero		1


	//   ....[59]....
        /*04d4*/ 	.word	0x00003ac0
        /*04d8*/ 	.word	0x00000000
        /*04dc*/ 	.word	0x00000000
        /*04e0*/ 	.short	0x0101
        /*04e2*/ 	.byte	0xff
	.zero		1


	//   ....[60]....
        /*04e4*/ 	.word	0x00003b80
        /*04e8*/ 	.word	0x000000ff
        /*04ec*/ 	.word	0x00000000
        /*04f0*/ 	.short	0x010a
        /*04f2*/ 	.byte	0x04
	.zero		1


	//   ....[61]....
        /*04f4*/ 	.word	0x00003b90
        /*04f8*/ 	.word	0x000000ff
        /*04fc*/ 	.word	0x000000b0
        /*0500*/ 	.short	0x010a
        /*0502*/ 	.byte	0x1f
	.zero		1


	//   ....[62]....
        /*0504*/ 	.word	0x00003c40
        /*0508*/ 	.word	0x000000ff
        /*050c*/ 	.word	0x00000000
        /*0510*/ 	.short	0x010a
        /*0512*/ 	.byte	0x05
	.zero		1


	//   ....[63]....
        /*0514*/ 	.word	0x00003d70
        /*0518*/ 	.word	0x000000ff
        /*051c*/ 	.word	0x00000000
        /*0520*/ 	.short	0x010a
        /*0522*/ 	.byte	0x04
	.zero		1


	//   ....[64]....
        /*0524*/ 	.word	0x00004070
        /*0528*/ 	.word	0x000000ff
        /*052c*/ 	.word	0x00000000
        /*0530*/ 	.short	0x010a
        /*0532*/ 	.byte	0x04
	.zero		1


	//   ....[65]....
        /*0534*/ 	.word	0x00004100
        /*0538*/ 	.word	0x000000ff
        /*053c*/ 	.word	0x00000000
        /*0540*/ 	.short	0x010a
        /*0542*/ 	.byte	0x05
	.zero		1


	//   ....[66]....
        /*0544*/ 	.word	0x00004190
        /*0548*/ 	.word	0x000000ff
        /*054c*/ 	.word	0x00000000
        /*0550*/ 	.short	0x010a
        /*0552*/ 	.byte	0x05
	.zero		1


	//   ....[67]....
        /*0554*/ 	.word	0x00004230
        /*0558*/ 	.word	0x00000000
        /*055c*/ 	.word	0x00000000
        /*0560*/ 	.short	0x010a
        /*0562*/ 	.byte	0xff
	.zero		1


	//   ....[68]....
        /*0564*/ 	.word	0x00004270
        /*0568*/ 	.word	0x00000000
        /*056c*/ 	.word	0x00000000
        /*0570*/ 	.short	0x010a
        /*0572*/ 	.byte	0xff
	.zero		1


	//   ....[69]....
        /*0574*/ 	.word	0x000042e0
        /*0578*/ 	.word	0x000000ff
        /*057c*/ 	.word	0x00000000
        /*0580*/ 	.short	0x0101
        /*0582*/ 	.byte	0x04
	.zero		1


	//   ....[70]....
        /*0584*/ 	.word	0x00004320
        /*0588*/ 	.word	0x000000ff
        /*058c*/ 	.word	0x000000f0
        /*0590*/ 	.short	0x010a
        /*0592*/ 	.byte	0x1a
	.zero		1


	//   ....[71]....
        /*0594*/ 	.word	0x00004370
        /*0598*/ 	.word	0x000000ff
        /*059c*/ 	.word	0x00000000
        /*05a0*/ 	.short	0x0101
        /*05a2*/ 	.byte	0x04
	.zero		1


	//   ....[72]....
        /*05a4*/ 	.word	0x00004810
        /*05a8*/ 	.word	0x0000000c
        /*05ac*/ 	.word	0x00000070
        /*05b0*/ 	.short	0x010a
        /*05b2*/ 	.byte	0xff
	.zero		1


	//   ....[73]....
        /*05b4*/ 	.word	0x00004980
        /*05b8*/ 	.word	0x00000000
        /*05bc*/ 	.word	0x00000000
        /*05c0*/ 	.short	0x0101
        /*05c2*/ 	.byte	0xff
	.zero		1


	//   ....[74]....
        /*05c4*/ 	.word	0x00004e10
        /*05c8*/ 	.word	0x000000ff
        /*05cc*/ 	.word	0x00000068
        /*05d0*/ 	.short	0x010a
        /*05d2*/ 	.byte	0x15
	.zero		1


	//   ....[75]....
        /*05d4*/ 	.word	0x00004f90
        /*05d8*/ 	.word	0x000000ff
        /*05dc*/ 	.word	0x00000040
        /*05e0*/ 	.short	0x010a
        /*05e2*/ 	.byte	0x15
	.zero		1


	//   ....[76]....
        /*05e4*/ 	.word	0x00005190
        /*05e8*/ 	.word	0x000000ff
        /*05ec*/ 	.word	0x00000020
        /*05f0*/ 	.short	0x010b
        /*05f2*/ 	.byte	0x15
	.zero		1


	//   ....[77]....
        /*05f4*/ 	.word	0x000051a0
        /*05f8*/ 	.word	0x000000ff
        /*05fc*/ 	.word	0x00000000
        /*0600*/ 	.short	0x0101
        /*0602*/ 	.byte	0x06
	.zero		1


	//   ....[78]....
        /*0604*/ 	.word	0x000051b0
        /*0608*/ 	.word	0x000000ff
        /*060c*/ 	.word	0x00000048
        /*0610*/ 	.short	0x010a
        /*0612*/ 	.byte	0x15
	.zero		1


	//   ....[79]....
        /*0614*/ 	.word	0x00005360
        /*0618*/ 	.word	0x000000ff
        /*061c*/ 	.word	0x00000028
        /*0620*/ 	.short	0x010b
        /*0622*/ 	.byte	0x15
	.zero		1


	//   ....[80]....
        /*0624*/ 	.word	0x00005370
        /*0628*/ 	.word	0x000000ff
        /*062c*/ 	.word	0x00000000
        /*0630*/ 	.short	0x0101
        /*0632*/ 	.byte	0x06
	.zero		1


	//   ....[81]....
        /*0634*/ 	.word	0x00005380
        /*0638*/ 	.word	0x000000ff
        /*063c*/ 	.word	0x00000050
        /*0640*/ 	.short	0x010a
        /*0642*/ 	.byte	0x15
	.zero		1


	//   ....[82]....
        /*0644*/ 	.word	0x00005530
        /*0648*/ 	.word	0x000000ff
        /*064c*/ 	.word	0x00000030
        /*0650*/ 	.short	0x010b
        /*0652*/ 	.byte	0x15
	.zero		1


	//   ....[83]....
        /*0654*/ 	.word	0x00005540
        /*0658*/ 	.word	0x000000ff
        /*065c*/ 	.word	0x00000000
        /*0660*/ 	.short	0x0101
        /*0662*/ 	.byte	0x06
	.zero		1


	//   ....[84]....
        /*0664*/ 	.word	0x00005550
        /*0668*/ 	.word	0x000000ff
        /*066c*/ 	.word	0x00000058
        /*0670*/ 	.short	0x010a
        /*0672*/ 	.byte	0x15
	.zero		1


	//   ....[85]....
        /*0674*/ 	.word	0x00005790
        /*0678*/ 	.word	0x000000ff
        /*067c*/ 	.word	0x00000038
        /*0680*/ 	.short	0x010b
        /*0682*/ 	.byte	0x15
	.zero		1


	//   ....[86]....
        /*0684*/ 	.word	0x000057a0
        /*0688*/ 	.word	0x000000ff
        /*068c*/ 	.word	0x00000000
        /*0690*/ 	.short	0x0101
        /*0692*/ 	.byte	0x25
	.zero		1


	//   ....[87]....
        /*0694*/ 	.word	0x000057e0
        /*0698*/ 	.word	0x000000ff
        /*069c*/ 	.word	0x00000040
        /*06a0*/ 	.short	0x010a
        /*06a2*/ 	.byte	0x15
	.zero		1


	//   ....[88]....
        /*06a4*/ 	.word	0x00005800
        /*06a8*/ 	.word	0x000000ff
        /*06ac*/ 	.word	0x00000048
        /*06b0*/ 	.short	0x010a
        /*06b2*/ 	.byte	0x15
	.zero		1


	//   ....[89]....
        /*06b4*/ 	.word	0x00005820
        /*06b8*/ 	.word	0x000000ff
        /*06bc*/ 	.word	0x00000050
        /*06c0*/ 	.short	0x010a
        /*06c2*/ 	.byte	0x15
	.zero		1


	//   ....[90]....
        /*06c4*/ 	.word	0x00005860
        /*06c8*/ 	.word	0x00000000
        /*06cc*/ 	.word	0x00000058
        /*06d0*/ 	.short	0x010a
        /*06d2*/ 	.byte	0xff
	.zero		1


	//   ....[91]....
        /*06d4*/ 	.word	0x00005b80
        /*06d8*/ 	.word	0x00000003
        /*06dc*/ 	.word	0x00000070
        /*06e0*/ 	.short	0x010a
        /*06e2*/ 	.byte	0xff
	.zero		1


	//   ....[92]....
        /*06e4*/ 	.word	0x00005d00
        /*06e8*/ 	.word	0x00000000
        /*06ec*/ 	.word	0x00000000
        /*06f0*/ 	.short	0x0101
        /*06f2*/ 	.byte	0xff
	.zero		1


	//   ....[93]....
        /*06f4*/ 	.word	0x000067e0
        /*06f8*/ 	.word	0x000000ff
        /*06fc*/ 	.word	0x00000020
        /*0700*/ 	.short	0x010a
        /*0702*/ 	.byte	0x2b
	.zero		1


	//   ....[94]....
        /*0704*/ 	.word	0x00006810
        /*0708*/ 	.word	0x00000036
        /*070c*/ 	.word	0x00000090
        /*0710*/ 	.short	0x010a
        /*0712*/ 	.byte	0xff
	.zero		1


	//   ....[95]....
        /*0714*/ 	.word	0x00006920
        /*0718*/ 	.word	0x000000ff
        /*071c*/ 	.word	0x00000020
        /*0720*/ 	.short	0x010a
        /*0722*/ 	.byte	0x2b
	.zero		1


	//   ....[96]....
        /*0724*/ 	.word	0x000069f0
        /*0728*/ 	.word	0x00000036
        /*072c*/ 	.word	0x00000090
        /*0730*/ 	.short	0x010a
        /*0732*/ 	.byte	0xff
	.zero		1


	//   ....[97]....
        /*0734*/ 	.word	0x000071b0
        /*0738*/ 	.word	0x00000000
        /*073c*/ 	.word	0x00000000
        /*0740*/ 	.short	0x0101
        /*0742*/ 	.byte	0xff
	.zero		1


	//   ....[98]....
        /*0744*/ 	.word	0x000071c0
        /*0748*/ 	.word	0x00000002
        /*074c*/ 	.word	0x00000020
        /*0750*/ 	.short	0x010a
        /*0752*/ 	.byte	0xff
	.zero		1


	//   ....[99]....
        /*0754*/ 	.word	0x00007280
        /*0758*/ 	.word	0x00000002
        /*075c*/ 	.word	0x00000020
        /*0760*/ 	.short	0x010a
        /*0762*/ 	.byte	0xff
	.zero		1


	//   ....[100]....
        /*0764*/ 	.word	0x00007a80
        /*0768*/ 	.word	0x00000000
        /*076c*/ 	.word	0x00000000
        /*0770*/ 	.short	0x0101
        /*0772*/ 	.byte	0xff
	.zero		1


	//   ....[101]....
        /*0774*/ 	.word	0x00007aa0
        /*0778*/ 	.word	0x00000002
        /*077c*/ 	.word	0x00000020
        /*0780*/ 	.short	0x010a
        /*0782*/ 	.byte	0xff
	.zero		1


	//   ....[102]....
        /*0784*/ 	.word	0x00007b50
        /*0788*/ 	.word	0x00000002
        /*078c*/ 	.word	0x00000020
        /*0790*/ 	.short	0x010a
        /*0792*/ 	.byte	0xff
	.zero		1


	//   ....[103]....
        /*0794*/ 	.word	0x00008350
        /*0798*/ 	.word	0x00000000
        /*079c*/ 	.word	0x00000000
        /*07a0*/ 	.short	0x0101
        /*07a2*/ 	.byte	0xff
	.zero		1


	//   ....[104]....
        /*07a4*/ 	.word	0x00008370
        /*07a8*/ 	.word	0x00000003
        /*07ac*/ 	.word	0x00000020
        /*07b0*/ 	.short	0x010a
        /*07b2*/ 	.byte	0xff
	.zero		1


	//   ....[105]....
        /*07b4*/ 	.word	0x00008420
        /*07b8*/ 	.word	0x00000003
        /*07bc*/ 	.word	0x00000020
        /*07c0*/ 	.short	0x010a
        /*07c2*/ 	.byte	0xff
	.zero		1


	//   ....[106]....
        /*07c4*/ 	.word	0x000086d0
        /*07c8*/ 	.word	0x00000036
        /*07cc*/ 	.word	0x00000000
        /*07d0*/ 	.short	0x0101
        /*07d2*/ 	.byte	0xff
	.zero		1


	//   ....[107]....
        /*07d4*/ 	.word	0x00008c70
        /*07d8*/ 	.word	0x00000000
        /*07dc*/ 	.word	0x00000000
        /*07e0*/ 	.short	0x0101
        /*07e2*/ 	.byte	0xff
	.zero		1


	//   ....[108]....
        /*07e4*/ 	.word	0x00008f10
        /*07e8*/ 	.word	0x000000ff
        /*07ec*/ 	.word	0x00000000
        /*07f0*/ 	.short	0x0101
        /*07f2*/ 	.byte	0x06
	.zero		1


	//   ....[109]....
        /*07f4*/ 	.word	0x00008f30
        /*07f8*/ 	.word	0x00000000
        /*07fc*/ 	.word	0x000000e0
        /*0800*/ 	.short	0x010a
        /*0802*/ 	.byte	0xff
	.zero		1


	//   ....[110]....
        /*0804*/ 	.word	0x00008f90
        /*0808*/ 	.word	0x00000000
        /*080c*/ 	.word	0x00000010
        /*0810*/ 	.short	0x010a
        /*0812*/ 	.byte	0xff
	.zero		1


	//   ....[111]....
        /*0814*/ 	.word	0x00008ff0
        /*0818*/ 	.word	0x00000000
        /*081c*/ 	.word	0x00000010
        /*0820*/ 	.short	0x010a
        /*0822*/ 	.byte	0xff
	.zero		1


	//   ....[112]....
        /*0824*/ 	.word	0x00009040
        /*0828*/ 	.word	0x00000003
        /*082c*/ 	.word	0x00000070
        /*0830*/ 	.short	0x010a
        /*0832*/ 	.byte	0xff
	.zero		1


	//   ....[113]....
        /*0834*/ 	.word	0x000090a0
        /*0838*/ 	.word	0x00000000
        /*083c*/ 	.word	0x00000000
        /*0840*/ 	.short	0x010a
        /*0842*/ 	.byte	0xff
	.zero		1


	//   ....[114]....
        /*0844*/ 	.word	0x000090f0
        /*0848*/ 	.word	0x00000002
        /*084c*/ 	.word	0x000000d0
        /*0850*/ 	.short	0x010a
        /*0852*/ 	.byte	0xff
	.zero		1


	//   ....[115]....
        /*0854*/ 	.word	0x00009150
        /*0858*/ 	.word	0x00000002
        /*085c*/ 	.word	0x00000080
        /*0860*/ 	.short	0x010a
        /*0862*/ 	.byte	0xff
	.zero		1


	//   ....[116]....
        /*0864*/ 	.word	0x000091a0
        /*0868*/ 	.word	0x00000002
        /*086c*/ 	.word	0x00000070
        /*0870*/ 	.short	0x010a
        /*0872*/ 	.byte	0xff
	.zero		1


	//   ....[117]....
        /*0874*/ 	.word	0x00009200
        /*0878*/ 	.word	0x00000000
        /*087c*/ 	.word	0x00000080
        /*0880*/ 	.short	0x010a
        /*0882*/ 	.byte	0xff
	.zero		1


	//   ....[118]....
        /*0884*/ 	.word	0x00009260
        /*0888*/ 	.word	0x00000005
        /*088c*/ 	.word	0x00000008
        /*0890*/ 	.short	0x010a
        /*0892*/ 	.byte	0xff
	.zero		1


	//   ....[119]....
        /*0894*/ 	.word	0x00009340
        /*0898*/ 	.word	0x00000000
        /*089c*/ 	.word	0x00000008
        /*08a0*/ 	.short	0x010a
        /*08a2*/ 	.byte	0xff
	.zero		1


	//   ....[120]....
        /*08a4*/ 	.word	0x00009390
        /*08a8*/ 	.word	0x00000000
        /*08ac*/ 	.word	0x00000070
        /*08b0*/ 	.short	0x010a
        /*08b2*/ 	.byte	0xff
	.zero		1


	//   ....[121]....
        /*08b4*/ 	.word	0x000093f0
        /*08b8*/ 	.word	0x00000000
        /*08bc*/ 	.word	0x000000b0
        /*08c0*/ 	.short	0x010a
        /*08c2*/ 	.byte	0xff
	.zero		1


	//   ....[122]....
        /*08c4*/ 	.word	0x00009450
        /*08c8*/ 	.word	0x00000000
        /*08cc*/ 	.word	0x00000000
        /*08d0*/ 	.short	0x010a
        /*08d2*/ 	.byte	0xff
	.zero		1


	//   ....[123]....
        /*08d4*/ 	.word	0x000094b0
        /*08d8*/ 	.word	0x00000000
        /*08dc*/ 	.word	0x00000000
        /*08e0*/ 	.short	0x010a
        /*08e2*/ 	.byte	0xff
	.zero		1


	//   ....[124]....
        /*08e4*/ 	.word	0x00009510
        /*08e8*/ 	.word	0x00000000
        /*08ec*/ 	.word	0x00000000
        /*08f0*/ 	.short	0x010a
        /*08f2*/ 	.byte	0xff
	.zero		1


	//   ....[125]....
        /*08f4*/ 	.word	0x00009570
        /*08f8*/ 	.word	0x00000000
        /*08fc*/ 	.word	0x00000000
        /*0900*/ 	.short	0x010a
        /*0902*/ 	.byte	0xff
	.zero		1


	//   ....[126]....
        /*0904*/ 	.word	0x000095d0
        /*0908*/ 	.word	0x00000000
        /*090c*/ 	.word	0x000000f0
        /*0910*/ 	.short	0x010a
        /*0912*/ 	.byte	0xff
	.zero		1


	//   ....[127]....
        /*0914*/ 	.word	0x00009620
        /*0918*/ 	.word	0x0000000c
        /*091c*/ 	.word	0x00000070
        /*0920*/ 	.short	0x010a
        /*0922*/ 	.byte	0xff
	.zero		1


	//   ....[128]....
        /*0924*/ 	.word	0x00009680
        /*0928*/ 	.word	0x00000000
        /*092c*/ 	.word	0x00000068
        /*0930*/ 	.short	0x010a
        /*0932*/ 	.byte	0xff
	.zero		1


	//   ....[129]....
        /*0934*/ 	.word	0x000096e0
        /*0938*/ 	.word	0x00000000
        /*093c*/ 	.word	0x00000040
        /*0940*/ 	.short	0x010a
        /*0942*/ 	.byte	0xff
	.zero		1


	//   ....[130]....
        /*0944*/ 	.word	0x00009740
        /*0948*/ 	.word	0x00000000
        /*094c*/ 	.word	0x00000048
        /*0950*/ 	.short	0x010a
        /*0952*/ 	.byte	0xff
	.zero		1


	//   ....[131]....
        /*0954*/ 	.word	0x000097a0
        /*0958*/ 	.word	0x00000000
        /*095c*/ 	.word	0x00000050
        /*0960*/ 	.short	0x010a
        /*0962*/ 	.byte	0xff
	.zero		1


	//   ....[132]....
        /*0964*/ 	.word	0x00009800
        /*0968*/ 	.word	0x00000000
        /*096c*/ 	.word	0x00000058
        /*0970*/ 	.short	0x010a
        /*0972*/ 	.byte	0xff
	.zero		1


	//   ....[133]....
        /*0974*/ 	.word	0x00009860
        /*0978*/ 	.word	0x00000000
        /*097c*/ 	.word	0x00000040
        /*0980*/ 	.short	0x010a
        /*0982*/ 	.byte	0xff
	.zero		1


	//   ....[134]....
        /*0984*/ 	.word	0x000098c0
        /*0988*/ 	.word	0x00000000
        /*098c*/ 	.word	0x00000048
        /*0990*/ 	.short	0x010a
        /*0992*/ 	.byte	0xff
	.zero		1


	//   ....[135]....
        /*0994*/ 	.word	0x00009920
        /*0998*/ 	.word	0x00000000
        /*099c*/ 	.word	0x00000050
        /*09a0*/ 	.short	0x010a
        /*09a2*/ 	.byte	0xff
	.zero		1


	//   ....[136]....
        /*09a4*/ 	.word	0x00009970
        /*09a8*/ 	.word	0x00000003
        /*09ac*/ 	.word	0x00000070
        /*09b0*/ 	.short	0x010a
        /*09b2*/ 	.byte	0xff
	.zero		1


	//   ....[137]....
        /*09b4*/ 	.word	0x000099d0
        /*09b8*/ 	.word	0x00000002
        /*09bc*/ 	.word	0x00000020
        /*09c0*/ 	.short	0x010a
        /*09c2*/ 	.byte	0xff
	.zero		1


	//   ....[138]....
        /*09c4*/ 	.word	0x00009a20
        /*09c8*/ 	.word	0x00000036
        /*09cc*/ 	.word	0x00000090
        /*09d0*/ 	.short	0x010a
        /*09d2*/ 	.byte	0xff
	.zero		1


	//   ....[139]....
        /*09d4*/ 	.word	0x00009a70
        /*09d8*/ 	.word	0x00000002
        /*09dc*/ 	.word	0x00000020
        /*09e0*/ 	.short	0x010a
        /*09e2*/ 	.byte	0xff
	.zero		1


	//   ....[140]....
        /*09e4*/ 	.word	0x00009ac0
        /*09e8*/ 	.word	0x00000002
        /*09ec*/ 	.word	0x00000020
        /*09f0*/ 	.short	0x010a
        /*09f2*/ 	.byte	0xff
	.zero		1


	//   ....[141]....
        /*09f4*/ 	.word	0x00009b10
        /*09f8*/ 	.word	0x00000003
        /*09fc*/ 	.word	0x00000020
        /*0a00*/ 	.short	0x010a
        /*0a02*/ 	.byte	0xff
	.zero		1


	//----- nvinfo : EIATTR_NUM_MBARRIERS
	.align		4
.L_47:
        /*0a04*/ 	.byte	0x03, 0x38
        /*0a06*/ 	.short	0x001f


	//----- nvinfo : EIATTR_EXIT_INSTR_OFFSETS
	.align		4
        /*0a08*/ 	.byte	0x04, 0x1c
        /*0a0a*/ 	.short	(.L_49 - .L_48)


	//   ....[0]....
.L_48:
        /*0a0c*/ 	.word	0x00002cd0


	//   ....[1]....
        /*0a10*/ 	.word	0x000031c0


	//   ....[2]....
        /*0a14*/ 	.word	0x00003220


	//   ....[3]....
        /*0a18*/ 	.word	0x000045a0


	//   ....[4]....
        /*0a1c*/ 	.word	0x00005890


	//   ....[5]....
        /*0a20*/ 	.word	0x000058d0


	//   ....[6]....
        /*0a24*/ 	.word	0x00008e10


	//   ....[7]....
        /*0a28*/ 	.word	0x00008e80


	//   ....[8]....
        /*0a2c*/ 	.word	0x00008eb0


	//   ....[9]....
        /*0a30*/ 	.word	0x00008f20


	//----- nvinfo : EIATTR_MAX_THREADS
	.align		4
.L_49:
        /*0a34*/ 	.byte	0x04, 0x05
        /*0a36*/ 	.short	(.L_51 - .L_50)
.L_50:
        /*0a38*/ 	.word	0x00000100
        /*0a3c*/ 	.word	0x00000001
        /*0a40*/ 	.word	0x00000001


	//----- nvinfo : EIATTR_CRS_STACK_SIZE
	.align		4
.L_51:
        /*0a44*/ 	.byte	0x04, 0x1e
        /*0a46*/ 	.short	(.L_53 - .L_52)
.L_52:
        /*0a48*/ 	.word	0x00000000


	//----- nvinfo : EIATTR_CBANK_PARAM_SIZE
	.align		4
.L_53:
        /*0a4c*/ 	.byte	0x03, 0x19
        /*0a4e*/ 	.short	0x0800


	//----- nvinfo : EIATTR_PARAM_CBANK
	.align		4
        /*0a50*/ 	.byte	0x04, 0x0a
        /*0a52*/ 	.short	(.L_55 - .L_54)
	.align		4
.L_54:
        /*0a54*/ 	.word	index@(.nv.constant0._ZN7cutlass13device_kernelINS_4gemm6kernel13GemmUniversalIN4cute5tupleIJiiiiEEENS1_10collective13CollectiveMmaINS1_35MainloopSm100TmaUmmaWarpSpecializedILi2ELi2ELi4ENS5_IJNS4_1CILi4EEESB_NSA_ILi1EEEEEEEENS5_IJNSA_ILi128EEESF_NSA_ILi64EEEEEENS_6half_tENS5_IJlSC_lEEESI_SJ_NS4_8TiledMMAINS4_8MMA_AtomIJNS4_26SM100_MMA_F16BF16_2x1SM_SSISI_SI_fLi128ELi128ELNS4_4UMMA5MajorE0ELSO_0ELNSN_7ScaleInE0ELSP_0EEEEEENS4_6LayoutINS5_IJSC_SC_SC_EEENS5_IJNSA_ILi0EEESU_SU_EEEEENS5_IJNS4_10UnderscoreESX_SX_EEEEENS4_28SM100_TMA_2SM_LOAD_MULTICASTENS4_14ComposedLayoutINS4_7SwizzleILi3ELi4ELi3EEENS4_18smem_ptr_flag_bitsILi16EEENSS_INS5_IJNSA_ILi8EEESG_EEENS5_IJSG_SC_EEEEEEEvNS4_8identityES10_S1A_vS1B_EENS_8epilogue10collective18CollectiveEpilogueINS1D_23Sm100TmaWarpSpecializedILi4ELi2ELi16ELb1ELb0EEEJNS5_IJSG_SF_SG_EEENS5_IJNSS_ISG_SC_EENSS_INS5_IJNSA_ILi16EEENSA_ILi2EEEEEENS5_IJSC_SG_EEEEEEEESI_SJ_SI_SJ_NS1D_6fusion15FusionCallbacksIS1H_NS1Q_17LinearCombinationISI_fSI_fLNS_15FloatRoundStyleE2EEES1I_S1P_JEEENS4_5SM1004TMEM4LOAD26SM100_TMEM_LOAD_32dp32b16xENS4_13SM90_TMA_LOADENS11_INS12_ILi1ELi4ELi3EEES15_NSS_INS5_IJS16_S1K_EEENS5_IJS1K_SC_EEEEEEENS4_39AutoVectorizingCopyWithAssumedAlignmentILi128EEENS4_14SM90_TMA_STOREES25_S27_S27_EEEvvEEEEvNT_6ParamsE)
        /*0a58*/ 	.short	0x0380
        /*0a5a*/ 	.short	0x0800


	//----- nvinfo : EIATTR_SW_WAR
	.align		4
.L_55:
        /*0a5c*/ 	.byte	0x04, 0x36
        /*0a5e*/ 	.short	(.L_57 - .L_56)
.L_56:
        /*0a60*/ 	.word	0x00000008
.L_57:


//--------------------- .nv.callgraph             --------------------------
	.section	.nv.callgraph,"",@"SHT_CUDA_CALLGRAPH"
	.align	4
	.sectionentsize	8
	.align		4
        /*0000*/ 	.word	0x00000000
	.align		4
        /*0004*/ 	.word	0xffffffff
	.align		4
        /*0008*/ 	.word	index@(_ZN7cutlass13device_kernelINS_4gemm6kernel13GemmUniversalIN4cute5tupleIJiiiiEEENS1_10collective13CollectiveMmaINS1_35MainloopSm100TmaUmmaWarpSpecializedILi2ELi2ELi4ENS5_IJNS4_1CILi4EEESB_NSA_ILi1EEEEEEEENS5_IJNSA_ILi128EEESF_NSA_ILi64EEEEEENS_6half_tENS5_IJlSC_lEEESI_SJ_NS4_8TiledMMAINS4_8MMA_AtomIJNS4_26SM100_MMA_F16BF16_2x1SM_SSISI_SI_fLi128ELi128ELNS4_4UMMA5MajorE0ELSO_0ELNSN_7ScaleInE0ELSP_0EEEEEENS4_6LayoutINS5_IJSC_SC_SC_EEENS5_IJNSA_ILi0EEESU_SU_EEEEENS5_IJNS4_10UnderscoreESX_SX_EEEEENS4_28SM100_TMA_2SM_LOAD_MULTICASTENS4_14ComposedLayoutINS4_7SwizzleILi3ELi4ELi3EEENS4_18smem_ptr_flag_bitsILi16EEENSS_INS5_IJNSA_ILi8EEESG_EEENS5_IJSG_SC_EEEEEEEvNS4_8identityES10_S1A_vS1B_EENS_8epilogue10collective18CollectiveEpilogueINS1D_23Sm100TmaWarpSpecializedILi4ELi2ELi16ELb1ELb0EEEJNS5_IJSG_SF_SG_EEENS5_IJNSS_ISG_SC_EENSS_INS5_IJNSA_ILi16EEENSA_ILi2EEEEEENS5_IJSC_SG_EEEEEEEESI_SJ_SI_SJ_NS1D_6fusion15FusionCallbacksIS1H_NS1Q_17LinearCombinationISI_fSI_fLNS_15FloatRoundStyleE2EEES1I_S1P_JEEENS4_5SM1004TMEM4LOAD26SM100_TMEM_LOAD_32dp32b16xENS4_13SM90_TMA_LOADENS11_INS12_ILi1ELi4ELi3EEES15_NSS_INS5_IJS16_S1K_EEENS5_IJS1K_SC_EEEEEEENS4_39AutoVectorizingCopyWithAssumedAlignmentILi128EEENS4_14SM90_TMA_STOREES25_S27_S27_EEEvvEEEEvNT_6ParamsE)
	.align		4
        /*000c*/ 	.word	index@(__assertfail)
	.align		4
        /*0010*/ 	.word	0x00000000
	.align		4
        /*0014*/ 	.word	0xfffffffe
	.align		4
        /*0018*/ 	.word	0x00000000
	.align		4
        /*001c*/ 	.word	0xfffffffd
	.align		4
        /*0020*/ 	.word	0x00000000
	.align		4
        /*0024*/ 	.word	0xfffffffc


//--------------------- .nv.constant4             --------------------------
	.section	.nv.constant4,"a",@progbits
	.align	8
	.align		8
.nv.constant4:
        /*0000*/ 	.dword	__assertfail
	.align		8
        /*0008*/ 	.dword	__unnamed_1
	.align		8
        /*0010*/ 	.dword	__unnamed_2
	.align		8
        /*0018*/ 	.dword	_ZN40_INTERNAL_05fcdcbd_4_k_cu_2fc624f9_297884cuda3std3__45__cpo5beginE
	.align		8
        /*0020*/ 	.dword	_ZN40_INTERNAL_05fcdcbd_4_k_cu_2fc624f9_297884cuda3std3__45__cpo3endE
	.align		8
        /*0028*/ 	.dword	_ZN40_INTERNAL_05fcdcbd_4_k_cu_2fc624f9_297884cuda3std3__45__cpo6cbeginE
	.align		8
        /*0030*/ 	.dword	_ZN40_INTERNAL_05fcdcbd_4_k_cu_2fc624f9_297884cuda3std3__45__cpo4cendE
	.align		8
        /*0038*/ 	.dword	_ZN40_INTERNAL_05fcdcbd_4_k_cu_2fc624f9_297884cuda3std3__442_GLOBAL__N__05fcdcbd_4_k_cu_2fc624f9_297886ignoreE
	.align		8
        /*0040*/ 	.dword	_ZN40_INTERNAL_05fcdcbd_4_k_cu_2fc624f9_297884cuda3std3__419piecewise_constructE
	.align		8
        /*0048*/ 	.dword	_ZN40_INTERNAL_05fcdcbd_4_k_cu_2fc624f9_297884cuda3std3__48in_placeE
	.align		8
        /*0050*/ 	.dword	_ZN40_INTERNAL_05fcdcbd_4_k_cu_2fc624f9_297884cuda3std6ranges3__45__cpo4swapE
	.align		8
        /*0058*/ 	.dword	_ZN40_INTERNAL_05fcdcbd_4_k_cu_2fc624f9_297884cuda3std6ranges3__45__cpo9iter_moveE
	.align		8
        /*0060*/ 	.dword	_ZN40_INTERNAL_05fcdcbd_4_k_cu_2fc624f9_297884cute7productE
	.align		8
        /*0068*/ 	.dword	_ZN40_INTERNAL_05fcdcbd_4_k_cu_2fc624f9_297884cute1_E
	.align		8
        /*0070*/ 	.dword	$str$25
	.align		8
        /*0078*/ 	.dword	$str$26
	.align		8
        /*0080*/ 	.dword	$str$27
	.align		8
        /*0088*/ 	.dword	$str$28


//--------------------- .text._ZN7cutlass13device_kernelINS_4gemm6kernel13GemmUniversalIN4cute5tupleIJiiiiEEENS1_10collective13CollectiveMmaINS1_35MainloopSm100TmaUmmaWarpSpecializedILi2ELi2ELi4ENS5_IJNS4_1CILi4EEESB_NSA_ILi1EEEEEEEENS5_IJNSA_ILi128EEESF_NSA_ILi64EEEEEENS_6half_tENS5_IJlSC_lEEESI_SJ_NS4_8TiledMMAINS4_8MMA_AtomIJNS4_26SM100_MMA_F16BF16_2x1SM_SSISI_SI_fLi128ELi128ELNS4_4UMMA5MajorE0ELSO_0ELNSN_7ScaleInE0ELSP_0EEEEEENS4_6LayoutINS5_IJSC_SC_SC_EEENS5_IJNSA_ILi0EEESU_SU_EEEEENS5_IJNS4_10UnderscoreESX_SX_EEEEENS4_28SM100_TMA_2SM_LOAD_MULTICASTENS4_14ComposedLayoutINS4_7SwizzleILi3ELi4ELi3EEENS4_18smem_ptr_flag_bitsILi16EEENSS_INS5_IJNSA_ILi8EEESG_EEENS5_IJSG_SC_EEEEEEEvNS4_8identityES10_S1A_vS1B_EENS_8epilogue10collective18CollectiveEpilogueINS1D_23Sm100TmaWarpSpecializedILi4ELi2ELi16ELb1ELb0EEEJNS5_IJSG_SF_SG_EEENS5_IJNSS_ISG_SC_EENSS_INS5_IJNSA_ILi16EEENSA_ILi2EEEEEENS5_IJSC_SG_EEEEEEEESI_SJ_SI_SJ_NS1D_6fusion15FusionCallbacksIS1H_NS1Q_17LinearCombinationISI_fSI_fLNS_15FloatRoundStyleE2EEES1I_S1P_JEEENS4_5SM1004TMEM4LOAD26SM100_TMEM_LOAD_32dp32b16xENS4_13SM90_TMA_LOADENS11_INS12_ILi1ELi4ELi3EEES15_NSS_INS5_IJS16_S1K_EEENS5_IJS1K_SC_EEEEEEENS4_39AutoVectorizingCopyWithAssumedAlignmentILi128EEENS4_14SM90_TMA_STOREES25_S27_S27_EEEvvEEEEvNT_6ParamsE --------------------------
	.section	.text._ZN7cutlass13device_kernelINS_4gemm6kernel13GemmUniversalIN4cute5tupleIJiiiiEEENS1_10collective13CollectiveMmaINS1_35MainloopSm100TmaUmmaWarpSpecializedILi2ELi2ELi4ENS5_IJNS4_1CILi4EEESB_NSA_ILi1EEEEEEEENS5_IJNSA_ILi128EEESF_NSA_ILi64EEEEEENS_6half_tENS5_IJlSC_lEEESI_SJ_NS4_8TiledMMAINS4_8MMA_AtomIJNS4_26SM100_MMA_F16BF16_2x1SM_SSISI_SI_fLi128ELi128ELNS4_4UMMA5MajorE0ELSO_0ELNSN_7ScaleInE0ELSP_0EEEEEENS4_6LayoutINS5_IJSC_SC_SC_EEENS5_IJNSA_ILi0EEESU_SU_EEEEENS5_IJNS4_10UnderscoreESX_SX_EEEEENS4_28SM100_TMA_2SM_LOAD_MULTICASTENS4_14ComposedLayoutINS4_7SwizzleILi3ELi4ELi3EEENS4_18smem_ptr_flag_bitsILi16EEENSS_INS5_IJNSA_ILi8EEESG_EEENS5_IJSG_SC_EEEEEEEvNS4_8identityES10_S1A_vS1B_EENS_8epilogue10collective18CollectiveEpilogueINS1D_23Sm100TmaWarpSpecializedILi4ELi2ELi16ELb1ELb0EEEJNS5_IJSG_SF_SG_EEENS5_IJNSS_ISG_SC_EENSS_INS5_IJNSA_ILi16EEENSA_ILi2EEEEEENS5_IJSC_SG_EEEEEEEESI_SJ_SI_SJ_NS1D_6fusion15FusionCallbacksIS1H_NS1Q_17LinearCombinationISI_fSI_fLNS_15FloatRoundStyleE2EEES1I_S1P_JEEENS4_5SM1004TMEM4LOAD26SM100_TMEM_LOAD_32dp32b16xENS4_13SM90_TMA_LOADENS11_INS12_ILi1ELi4ELi3EEES15_NSS_INS5_IJS16_S1K_EEENS5_IJS1K_SC_EEEEEEENS4_39AutoVectorizingCopyWithAssumedAlignmentILi128EEENS4_14SM90_TMA_STOREES25_S27_S27_EEEvvEEEEvNT_6ParamsE,"ax",@progbits
	.align	128
.text._ZN7cutlass13device_kernelINS_4gemm6kernel13GemmUniversalIN4cute5tupleIJiiiiEEENS1_10collective13CollectiveMmaINS1_35MainloopSm100TmaUmmaWarpSpecializedILi2ELi2ELi4ENS5_IJNS4_1CILi4EEESB_NSA_ILi1EEEEEEEENS5_IJNSA_ILi128EEESF_NSA_ILi64EEEEEENS_6half_tENS5_IJlSC_lEEESI_SJ_NS4_8TiledMMAINS4_8MMA_AtomIJNS4_26SM100_MMA_F16BF16_2x1SM_SSISI_SI_fLi128ELi128ELNS4_4UMMA5MajorE0ELSO_0ELNSN_7ScaleInE0ELSP_0EEEEEENS4_6LayoutINS5_IJSC_SC_SC_EEENS5_IJNSA_ILi0EEESU_SU_EEEEENS5_IJNS4_10UnderscoreESX_SX_EEEEENS4_28SM100_TMA_2SM_LOAD_MULTICASTENS4_14ComposedLayoutINS4_7SwizzleILi3ELi4ELi3EEENS4_18smem_ptr_flag_bitsILi16EEENSS_INS5_IJNSA_ILi8EEESG_EEENS5_IJSG_SC_EEEEEEEvNS4_8identityES10_S1A_vS1B_EENS_8epilogue10collective18CollectiveEpilogueINS1D_23Sm100TmaWarpSpecializedILi4ELi2ELi16ELb1ELb0EEEJNS5_IJSG_SF_SG_EEENS5_IJNSS_ISG_SC_EENSS_INS5_IJNSA_ILi16EEENSA_ILi2EEEEEENS5_IJSC_SG_EEEEEEEESI_SJ_SI_SJ_NS1D_6fusion15FusionCallbacksIS1H_NS1Q_17LinearCombinationISI_fSI_fLNS_15FloatRoundStyleE2EEES1I_S1P_JEEENS4_5SM1004TMEM4LOAD26SM100_TMEM_LOAD_32dp32b16xENS4_13SM90_TMA_LOADENS11_INS12_ILi1ELi4ELi3EEES15_NSS_INS5_IJS16_S1K_EEENS5_IJS1K_SC_EEEEEEENS4_39AutoVectorizingCopyWithAssumedAlignmentILi128EEENS4_14SM90_TMA_STOREES25_S27_S27_EEEvvEEEEvNT_6ParamsE:
        .type           _ZN7cutlass13device_kernelINS_4gemm6kernel13GemmUniversalIN4cute5tupleIJiiiiEEENS1_10collective13CollectiveMmaINS1_35MainloopSm100TmaUmmaWarpSpecializedILi2ELi2ELi4ENS5_IJNS4_1CILi4EEESB_NSA_ILi1EEEEEEEENS5_IJNSA_ILi128EEESF_NSA_ILi64EEEEEENS_6half_tENS5_IJlSC_lEEESI_SJ_NS4_8TiledMMAINS4_8MMA_AtomIJNS4_26SM100_MMA_F16BF16_2x1SM_SSISI_SI_fLi128ELi128ELNS4_4UMMA5MajorE0ELSO_0ELNSN_7ScaleInE0ELSP_0EEEEEENS4_6LayoutINS5_IJSC_SC_SC_EEENS5_IJNSA_ILi0EEESU_SU_EEEEENS5_IJNS4_10UnderscoreESX_SX_EEEEENS4_28SM100_TMA_2SM_LOAD_MULTICASTENS4_14ComposedLayoutINS4_7SwizzleILi3ELi4ELi3EEENS4_18smem_ptr_flag_bitsILi16EEENSS_INS5_IJNSA_ILi8EEESG_EEENS5_IJSG_SC_EEEEEEEvNS4_8identityES10_S1A_vS1B_EENS_8epilogue10collective18CollectiveEpilogueINS1D_23Sm100TmaWarpSpecializedILi4ELi2ELi16ELb1ELb0EEEJNS5_IJSG_SF_SG_EEENS5_IJNSS_ISG_SC_EENSS_INS5_IJNSA_ILi16EEENSA_ILi2EEEEEENS5_IJSC_SG_EEEEEEEESI_SJ_SI_SJ_NS1D_6fusion15FusionCallbacksIS1H_NS1Q_17LinearCombinationISI_fSI_fLNS_15FloatRoundStyleE2EEES1I_S1P_JEEENS4_5SM1004TMEM4LOAD26SM100_TMEM_LOAD_32dp32b16xENS4_13SM90_TMA_LOADENS11_INS12_ILi1ELi4ELi3EEES15_NSS_INS5_IJS16_S1K_EEENS5_IJS1K_SC_EEEEEEENS4_39AutoVectorizingCopyWithAssumedAlignmentILi128EEENS4_14SM90_TMA_STOREES25_S27_S27_EEEvvEEEEvNT_6ParamsE,@function
        .size           _ZN7cutlass13device_kernelINS_4gemm6kernel13GemmUniversalIN4cute5tupleIJiiiiEEENS1_10collective13CollectiveMmaINS1_35MainloopSm100TmaUmmaWarpSpecializedILi2ELi2ELi4ENS5_IJNS4_1CILi4EEESB_NSA_ILi1EEEEEEEENS5_IJNSA_ILi128EEESF_NSA_ILi64EEEEEENS_6half_tENS5_IJlSC_lEEESI_SJ_NS4_8TiledMMAINS4_8MMA_AtomIJNS4_26SM100_MMA_F16BF16_2x1SM_SSISI_SI_fLi128ELi128ELNS4_4UMMA5MajorE0ELSO_0ELNSN_7ScaleInE0ELSP_0EEEEEENS4_6LayoutINS5_IJSC_SC_SC_EEENS5_IJNSA_ILi0EEESU_SU_EEEEENS5_IJNS4_10UnderscoreESX_SX_EEEEENS4_28SM100_TMA_2SM_LOAD_MULTICASTENS4_14ComposedLayoutINS4_7SwizzleILi3ELi4ELi3EEENS4_18smem_ptr_flag_bitsILi16EEENSS_INS5_IJNSA_ILi8EEESG_EEENS5_IJSG_SC_EEEEEEEvNS4_8identityES10_S1A_vS1B_EENS_8epilogue10collective18CollectiveEpilogueINS1D_23Sm100TmaWarpSpecializedILi4ELi2ELi16ELb1ELb0EEEJNS5_IJSG_SF_SG_EEENS5_IJNSS_ISG_SC_EENSS_INS5_IJNSA_ILi16EEENSA_ILi2EEEEEENS5_IJSC_SG_EEEEEEEESI_SJ_SI_SJ_NS1D_6fusion15FusionCallbacksIS1H_NS1Q_17LinearCombinationISI_fSI_fLNS_15FloatRoundStyleE2EEES1I_S1P_JEEENS4_5SM1004TMEM4LOAD26SM100_TMEM_LOAD_32dp32b16xENS4_13SM90_TMA_LOADENS11_INS12_ILi1ELi4ELi3EEES15_NSS_INS5_IJS16_S1K_EEENS5_IJS1K_SC_EEEEEEENS4_39AutoVectorizingCopyWithAssumedAlignmentILi128EEENS4_14SM90_TMA_STOREES25_S27_S27_EEEvvEEEEvNT_6ParamsE,(.L_x_191 - _ZN7cutlass13device_kernelINS_4gemm6kernel13GemmUniversalIN4cute5tupleIJiiiiEEENS1_10collective13CollectiveMmaINS1_35MainloopSm100TmaUmmaWarpSpecializedILi2ELi2ELi4ENS5_IJNS4_1CILi4EEESB_NSA_ILi1EEEEEEEENS5_IJNSA_ILi128EEESF_NSA_ILi64EEEEEENS_6half_tENS5_IJlSC_lEEESI_SJ_NS4_8TiledMMAINS4_8MMA_AtomIJNS4_26SM100_MMA_F16BF16_2x1SM_SSISI_SI_fLi128ELi128ELNS4_4UMMA5MajorE0ELSO_0ELNSN_7ScaleInE0ELSP_0EEEEEENS4_6LayoutINS5_IJSC_SC_SC_EEENS5_IJNSA_ILi0EEESU_SU_EEEEENS5_IJNS4_10UnderscoreESX_SX_EEEEENS4_28SM100_TMA_2SM_LOAD_MULTICASTENS4_14ComposedLayoutINS4_7SwizzleILi3ELi4ELi3EEENS4_18smem_ptr_flag_bitsILi16EEENSS_INS5_IJNSA_ILi8EEESG_EEENS5_IJSG_SC_EEEEEEEvNS4_8identityES10_S1A_vS1B_EENS_8epilogue10collective18CollectiveEpilogueINS1D_23Sm100TmaWarpSpecializedILi4ELi2ELi16ELb1ELb0EEEJNS5_IJSG_SF_SG_EEENS5_IJNSS_ISG_SC_EENSS_INS5_IJNSA_ILi16EEENSA_ILi2EEEEEENS5_IJSC_SG_EEEEEEEESI_SJ_SI_SJ_NS1D_6fusion15FusionCallbacksIS1H_NS1Q_17LinearCombinationISI_fSI_fLNS_15FloatRoundStyleE2EEES1I_S1P_JEEENS4_5SM1004TMEM4LOAD26SM100_TMEM_LOAD_32dp32b16xENS4_13SM90_TMA_LOADENS11_INS12_ILi1ELi4ELi3EEES15_NSS_INS5_IJS16_S1K_EEENS5_IJS1K_SC_EEEEEEENS4_39AutoVectorizingCopyWithAssumedAlignmentILi128EEENS4_14SM90_TMA_STOREES25_S27_S27_EEEvvEEEEvNT_6ParamsE)
        .other          _ZN7cutlass13device_kernelINS_4gemm6kernel13GemmUniversalIN4cute5tupleIJiiiiEEENS1_10collective13CollectiveMmaINS1_35MainloopSm100TmaUmmaWarpSpecializedILi2ELi2ELi4ENS5_IJNS4_1CILi4EEESB_NSA_ILi1EEEEEEEENS5_IJNSA_ILi128EEESF_NSA_ILi64EEEEEENS_6half_tENS5_IJlSC_lEEESI_SJ_NS4_8TiledMMAINS4_8MMA_AtomIJNS4_26SM100_MMA_F16BF16_2x1SM_SSISI_SI_fLi128ELi128ELNS4_4UMMA5MajorE0ELSO_0ELNSN_7ScaleInE0ELSP_0EEEEEENS4_6LayoutINS5_IJSC_SC_SC_EEENS5_IJNSA_ILi0EEESU_SU_EEEEENS5_IJNS4_10UnderscoreESX_SX_EEEEENS4_28SM100_TMA_2SM_LOAD_MULTICASTENS4_14ComposedLayoutINS4_7SwizzleILi3ELi4ELi3EEENS4_18smem_ptr_flag_bitsILi16EEENSS_INS5_IJNSA_ILi8EEESG_EEENS5_IJSG_SC_EEEEEEEvNS4_8identityES10_S1A_vS1B_EENS_8epilogue10collective18CollectiveEpilogueINS1D_23Sm100TmaWarpSpecializedILi4ELi2ELi16ELb1ELb0EEEJNS5_IJSG_SF_SG_EEENS5_IJNSS_ISG_SC_EENSS_INS5_IJNSA_ILi16EEENSA_ILi2EEEEEENS5_IJSC_SG_EEEEEEEESI_SJ_SI_SJ_NS1D_6fusion15FusionCallbacksIS1H_NS1Q_17LinearCombinationISI_fSI_fLNS_15FloatRoundStyleE2EEES1I_S1P_JEEENS4_5SM1004TMEM4LOAD26SM100_TMEM_LOAD_32dp32b16xENS4_13SM90_TMA_LOADENS11_INS12_ILi1ELi4ELi3EEES15_NSS_INS5_IJS16_S1K_EEENS5_IJS1K_SC_EEEEEEENS4_39AutoVectorizingCopyWithAssumedAlignmentILi128EEENS4_14SM90_TMA_STOREES25_S27_S27_EEEvvEEEEvNT_6ParamsE,@"STO_CUDA_ENTRY STV_DEFAULT"
_ZN7cutlass13device_kernelINS_4gemm6kernel13GemmUniversalIN4cute5tupleIJiiiiEEENS1_10collective13CollectiveMmaINS1_35MainloopSm100TmaUmmaWarpSpecializedILi2ELi2ELi4ENS5_IJNS4_1CILi4EEESB_NSA_ILi1EEEEEEEENS5_IJNSA_ILi128EEESF_NSA_ILi64EEEEEENS_6half_tENS5_IJlSC_lEEESI_SJ_NS4_8TiledMMAINS4_8MMA_AtomIJNS4_26SM100_MMA_F16BF16_2x1SM_SSISI_SI_fLi128ELi128ELNS4_4UMMA5MajorE0ELSO_0ELNSN_7ScaleInE0ELSP_0EEEEEENS4_6LayoutINS5_IJSC_SC_SC_EEENS5_IJNSA_ILi0EEESU_SU_EEEEENS5_IJNS4_10UnderscoreESX_SX_EEEEENS4_28SM100_TMA_2SM_LOAD_MULTICASTENS4_14ComposedLayoutINS4_7SwizzleILi3ELi4ELi3EEENS4_18smem_ptr_flag_bitsILi16EEENSS_INS5_IJNSA_ILi8EEESG_EEENS5_IJSG_SC_EEEEEEEvNS4_8identityES10_S1A_vS1B_EENS_8epilogue10collective18CollectiveEpilogueINS1D_23Sm100TmaWarpSpecializedILi4ELi2ELi16ELb1ELb0EEEJNS5_IJSG_SF_SG_EEENS5_IJNSS_ISG_SC_EENSS_INS5_IJNSA_ILi16EEENSA_ILi2EEEEEENS5_IJSC_SG_EEEEEEEESI_SJ_SI_SJ_NS1D_6fusion15FusionCallbacksIS1H_NS1Q_17LinearCombinationISI_fSI_fLNS_15FloatRoundStyleE2EEES1I_S1P_JEEENS4_5SM1004TMEM4LOAD26SM100_TMEM_LOAD_32dp32b16xENS4_13SM90_TMA_LOADENS11_INS12_ILi1ELi4ELi3EEES15_NSS_INS5_IJS16_S1K_EEENS5_IJS1K_SC_EEEEEEENS4_39AutoVectorizingCopyWithAssumedAlignmentILi128EEENS4_14SM90_TMA_STOREES25_S27_S27_EEEvvEEEEvNT_6ParamsE:
[----:B------:R-:W1:Y:S01]  /*0000*/  LDC R1, c[0x0][0x37c] ;  /* 0x0000df00ff017b82 */ /* 0x000e620000000800 */
[----:B------:R-:W2:Y:S01]  /*0010*/  S2R R61, SR_TID.X ;  /* 0x00000000003d7919 */ /* 0x000ea20000002100 */
[----:B------:R-:W3:Y:S06]  /*0020*/  LDCU.64 UR8, c[0x0][0x890] ;  /* 0x00011200ff0877ac */ /* 0x000eec0008000a00 */
[----:B------:R-:W4:Y:S01]  /*0030*/  S2UR UR47, SR_CgaCtaId ;  /* 0x00000000002f79c3 */ /* 0x000f220000008800 */
[----:B------:R-:W-:Y:S02]  /*0040*/  PRMT R50, RZ, 0x7610, R50 ;  /* 0x00007610ff327816 */ /* 0x000fe40000000032 */
[----:B------:R-:W-:-:S02]  /*0050*/  ELECT P0, URZ, PT ;  /* 0x0000000000ff782f */ /* 0x000fc40003800000 */
[----:B---3--:R-:W-:-:S04]  /*0060*/  ISETP.NE.U32.AND P1, PT, RZ, UR8, PT ;  /* 0x00000008ff007c0c */ /* 0x008fc8000bf25070 */
[----:B------:R-:W-:Y:S01]  /*0070*/  ISETP.NE.AND.EX P2, PT, RZ, UR9, PT, P1 ;  /* 0x00000009ff007c0c */ /* 0x000fe2000bf45310 */
[----:B----4-:R-:W-:Y:S02]  /*0080*/  ULOP3.LUT UR48, UR47, 0x1, URZ, 0xc0, !UPT ;  /* 0x000000012f307892 */ /* 0x010fe4000f8ec0ff */
[----:B------:R-:W-:Y:S01]  /*0090*/  ULOP3.LUT UR49, UR47, 0x1, URZ, 0x3c, !UPT ;  /* 0x000000012f317892 */ /* 0x000fe2000f8e3cff */
[----:B--2---:R-:W-:-:S05]  /*00a0*/  SHF.R.U32.HI R51, RZ, 0x5, R61 ;  /* 0x00000005ff337819 */ /* 0x004fca000001163d */
[----:B------:R-:W2:Y:S02]  /*00b0*/  SHFL.IDX PT, R0, R51, RZ, 0x1f ;  /* 0x00001fff33007589 */ /* 0x000ea400000e0000 */
[----:B--2---:R-:W-:Y:S02]  /*00c0*/  R2UR UR25, R0 ;  /* 0x00000000001972ca */ /* 0x004fe400000e0000 */
[----:B-1----:R-:W-:Y:S05]  /*00d0*/  @P2 BRA `(.L_x_0) ;  /* 0x0000000000302947 */ /* 0x002fea0003800000 */
[----:B------:R-:W1:Y:S02]  /*00e0*/  LDCU.64 UR4, c[0x0][0x888] ;  /* 0x00011100ff0477ac */ /* 0x000e640008000a00 */
[----:B-1----:R-:W-:-:S04]  /*00f0*/  UISETP.NE.U32.AND UP0, UPT, UR4, URZ, UPT ;  /* 0x000000ff0400728c */ /* 0x002fc8000bf05070 */
[----:B------:R-:W-:-:S09]  /*0100*/  UISETP.NE.AND.EX UP0, UPT, UR5, URZ, UPT, UP0 ;  /* 0x000000ff0500728c */ /* 0x000fd2000bf05300 */
[----:B------:R-:W-:Y:S05]  /*0110*/  BRA.U !UP0, `(.L_x_1) ;  /* 0x0000000108147547 */ /* 0x000fea000b800000 */
[----:B------:R-:W1:Y:S01]  /*0120*/  LDC.64 R2, c[0x0][0x888] ;  /* 0x00022200ff027b82 */ /* 0x000e620000000a00 */
[----:B------:R-:W1:Y:S02]  /*0130*/  LDCU.64 UR4, c[0x0][0x358] ;  /* 0x00006b00ff0477ac */ /* 0x000e640008000a00 */
[----:B-1----:R1:W5:Y:S01]  /*0140*/  LDG.E R27, desc[UR4][R2.64] ;  /* 0x00000004021b7981 */ /* 0x002362000c1e1900 */
[----:B------:R-:W-:Y:S01]  /*0150*/  HFMA2 R50, -RZ, RZ, 0, 5.9604644775390625e-08 ;  /* 0x00000001ff327431 */ /* 0x000fe200000001ff */
[----:B------:R-:W-:Y:S05]  /*0160*/  BRA `(.L_x_0) ;  /* 0x00000000000c7947 */ /* 0x000fea0003800000 */
.L_x_1:
[----:B------:R-:W1:Y:S01]  /*0170*/  LDCU UR4, c[0x0][0x880] ;  /* 0x00011000ff0477ac */ /* 0x000e620008000800 */
[----:B------:R-:W-:Y:S01]  /*0180*/  HFMA2 R50, -RZ, RZ, 0, 5.9604644775390625e-08 ;  /* 0x00000001ff327431 */ /* 0x000fe200000001ff */
[----:B-1----:R-:W-:-:S07]  /*0190*/  MOV R27, UR4 ;  /* 0x00000004001b7c02 */ /* 0x002fce0008000f00 */
.L_x_0:
[----:B------:R-:W2:Y:S02]  /*01a0*/  LDCU.64 UR4, c[0x0][0x8b0] ;  /* 0x00011600ff0477ac */ /* 0x000ea40008000a00 */
[----:B--2---:R-:W-:-:S04]  /*01b0*/  UISETP.NE.U32.AND UP0, UPT, UR4, URZ, UPT ;  /* 0x000000ff0400728c */ /* 0x004fc8000bf05070 */
[----:B------:R-:W-:-:S09]  /*01c0*/  UISETP.NE.AND.EX UP0, UPT, UR5, URZ, UPT, UP0 ;  /* 0x000000ff0500728c */ /* 0x000fd2000bf05300 */
[----:B------:R-:W-:Y:S05]  /*01d0*/  BRA.U UP0, `(.L_x_2) ;  /* 0x0000000100287547 */ /* 0x000fea000b800000 */
[----:B------:R-:W2:Y:S02]  /*01e0*/  LDCU.64 UR4, c[0x0][0x8a8] ;  /* 0x00011500ff0477ac */ /* 0x000ea40008000a00 */
[----:B--2---:R-:W-:-:S04]  /*01f0*/  UISETP.NE.U32.AND UP0, UPT, UR4, URZ, UPT ;  /* 0x000000ff0400728c */ /* 0x004fc8000bf05070 */
[----:B------:R-:W-:-:S09]  /*0200*/  UISETP.NE.AND.EX UP0, UPT, UR5, URZ, UPT, UP0 ;  /* 0x000000ff0500728c */ /* 0x000fd2000bf05300 */
[----:B------:R-:W-:Y:S05]  /*0210*/  BRA.U !UP0, `(.L_x_3) ;  /* 0x0000000108107547 */ /* 0x000fea000b800000 */
[----:B------:R-:W2:Y:S01]  /*0220*/  LDC.64 R24, c[0x0][0x8a8] ;  /* 0x00022a00ff187b82 */ /* 0x000ea20000000a00 */
[----:B------:R-:W2:Y:S02]  /*0230*/  LDCU.64 UR4, c[0x0][0x358] ;  /* 0x00006b00ff0477ac */ /* 0x000ea40008000a00 */
[----:B--2---:R2:W5:Y:S01]  /*0240*/  LDG.E R24, desc[UR4][R24.64] ;  /* 0x0000000418187981 */ /* 0x004562000c1e1900 */
[----:B------:R-:W-:Y:S05]  /*0250*/  BRA `(.L_x_2) ;  /* 0x0000000000087947 */ /* 0x000fea0003800000 */
.L_x_3:
[----:B------:R-:W2:Y:S02]  /*0260*/  LDCU UR4, c[0x0][0x8a0] ;  /* 0x00011400ff0477ac */ /* 0x000ea40008000800 */
[----:B--2---:R-:W-:Y:S02]  /*0270*/  MOV R24, UR4 ;  /* 0x0000000400187c02 */ /* 0x004fe40008000f00 */
.L_x_2:
[----:B------:R-:W-:Y:S01]  /*0280*/  IMAD.U32 R0, RZ, RZ, UR25 ;  /* 0x00000019ff007e24 */ /* 0x000fe2000f8e00ff */
[----:B------:R-:W-:Y:S04]  /*0290*/  BSSY.RECONVERGENT B0, `(.L_x_4) ;  /* 0x000000c000007945 */ /* 0x000fe80003800200 */
[C---:B------:R-:W-:Y:S02]  /*02a0*/  ISETP.NE.OR P3, PT, R0.reuse, 0x1, !P0 ;  /* 0x000000010000780c */ /* 0x040fe40004765670 */
[----:B------:R-:W-:-:S11]  /*02b0*/  ISETP.NE.OR P2, PT, R0, 0x3, !P0 ;  /* 0x000000030000780c */ /* 0x000fd60004745670 */
[----:B------:R-:W-:Y:S05]  /*02c0*/  @P3 BRA `(.L_x_5) ;  /* 0x0000000000203947 */ /* 0x000fea0003800000 */
[----:B------:R-:W3:Y:S02]  /*02d0*/  LDCU.64 UR4, c[0x0][0x348] ;  /* 0x00006900ff0477ac */ /* 0x000ee40008000a00 */
[----:B---3--:R-:W-:Y:S02]  /*02e0*/  UIADD3 UR6, UP1, UPT, UR4, 0x80, URZ ;  /* 0x0000008004067890 */ /* 0x008fe4000ff3e0ff */
[----:B------:R-:W-:Y:S02]  /*02f0*/  UIADD3 UR4, UP0, UPT, UR4, 0x180, URZ ;  /* 0x0000018004047890 */ /* 0x000fe4000ff1e0ff */
[----:B------:R-:W-:Y:S02]  /*0300*/  UIADD3.X UR7, UPT, UPT, URZ, UR5, URZ, UP1, !UPT ;  /* 0x00000005ff077290 */ /* 0x000fe40008ffe4ff */
[----:B------:R-:W-:-:S07]  /*0310*/  UIADD3.X UR5, UPT, UPT, URZ, UR5, URZ, UP0, !UPT ;  /* 0x00000005ff057290 */ /* 0x000fce00087fe4ff */
[----:B------:R3:W-:Y:S02]  /*0320*/  UTMACCTL.PF [UR6] ;  /* 0x00000000060079b9 */ /* 0x0007e40008040000 */
[----:B------:R3:W-:Y:S02]  /*0330*/  UTMACCTL.PF [UR4] ;  /* 0x00000000040079b9 */ /* 0x0007e40008040000 */
[----:B---3--:R-:W-:Y:S01]  /*0340*/  NOP ;  /* 0x0000000000007918 */ /* 0x008fe20000000000 */
.L_x_5:
[----:B------:R-:W-:Y:S05]  /*0350*/  BSYNC.RECONVERGENT B0 ;  /* 0x0000000000007941 */ /* 0x000fea0003800200 */
.L_x_4:
[----:B------:R-:W-:Y:S04]  /*0360*/  BSSY.RECONVERGENT B0, `(.L_x_6) ;  /* 0x000000a000007945 */ /* 0x000fe80003800200 */
        /* <DEDUP_REMOVED lines=9> */
.L_x_7:
[----:B------:R-:W-:Y:S05]  /*0400*/  BSYNC.RECONVERGENT B0 ;  /* 0x0000000000007941 */ /* 0x000fea0003800200 */
.L_x_6:
[----:B------:R-:W3:Y:S01]  /*0410*/  LDCU.64 UR4, c[0x0][0x888] ;  /* 0x00011100ff0477ac */ /* 0x000ee20008000a00 */
[----:B------:R-:W-:Y:S01]  /*0420*/  ISETP.NE.AND.EX P1, PT, RZ, UR9, PT, P1 ;  /* 0x00000009ff007c0c */ /* 0x000fe2000bf25310 */
[----:B------:R-:W-:Y:S01]  /*0430*/  UPLOP3.LUT UP3, UPT, UPT, UPT, UPT, 0x80, 0x8 ;  /* 0x000000000008789c */ /* 0x000fe20003f6f070 */
[----:B---3--:R-:W-:-:S04]  /*0440*/  ISETP.NE.U32.AND P2, PT, RZ, UR4, PT ;  /* 0x00000004ff007c0c */ /* 0x008fc8000bf45070 */
[----:B------:R-:W-:-:S13]  /*0450*/  ISETP.NE.AND.EX P2, PT, RZ, UR5, PT, P2 ;  /* 0x00000005ff007c0c */ /* 0x000fda000bf45320 */
[----:B------:R-:W-:Y:S05]  /*0460*/  @P2 BRA P1, `(.L_x_8) ;  /* 0x0000000000282947 */ /* 0x000fea0000800000 */
[----:B------:R-:W-:Y:S01]  /*0470*/  UISETP.NE.U32.AND UP0, UPT, UR8, URZ, UPT ;  /* 0x000000ff0800728c */ /* 0x000fe2000bf05070 */
[----:B-----5:R-:W-:Y:S01]  /*0480*/  FSETP.NEU.AND P1, PT, R27, RZ, PT ;  /* 0x000000ff1b00720b */ /* 0x020fe20003f2d000 */
[----:B------:R-:W-:Y:S02]  /*0490*/  UISETP.NE.U32.AND UP2, UPT, UR4, URZ, UPT ;  /* 0x000000ff0400728c */ /* 0x000fe4000bf45070 */
[----:B------:R-:W-:Y:S02]  /*04a0*/  UISETP.NE.AND.EX UP1, UPT, UR9, URZ, UPT, UP0 ;  /* 0x000000ff0900728c */ /* 0x000fe4000bf25300 */
[----:B------:R-:W-:-:S04]  /*04b0*/  UISETP.NE.AND.EX UP0, UPT, UR5, URZ, UPT, UP2 ;  /* 0x000000ff0500728c */ /* 0x000fc8000bf05320 */
[----:B------:R-:W-:-:S04]  /*04c0*/  USEL UR4, URZ, 0xffffffff, UP0 ;  /* 0xffffffffff047887 */ /* 0x000fc80008000000 */
[----:B------:R-:W-:Y:S01]  /*04d0*/  VOTEU.ANY UP0, P1 ;  /* 0x0000000000ff7886 */ /* 0x000fe20000800100 */
[----:B------:R-:W-:-:S04]  /*04e0*/  @!UP1 USEL UR4, URZ, 0xffffffff, UP0 ;  /* 0xffffffffff049887 */ /* 0x000fc80008000000 */
[----:B------:R-:W-:-:S04]  /*04f0*/  ULOP3.LUT UR4, UR4, 0x1, URZ, 0xc0, !UPT ;  /* 0x0000000104047892 */ /* 0x000fc8000f8ec0ff */
[----:B------:R-:W-:-:S11]  /*0500*/  UISETP.NE.U32.AND UP3, UPT, UR4, 0x1, UPT ;  /* 0x000000010400788c */ /* 0x000fd6000bf65070 */
.L_x_8:
[----:B------:R-:W3:Y:S01]  /*0510*/  SHFL.IDX PT, R0, R51, RZ, 0x1f ;  /* 0x00001fff33007589 */ /* 0x000ee200000e0000 */
[----:B------:R-:W-:-:S04]  /*0520*/  UISETP.NE.AND UP0, UPT, UR25, 0x2, UPT ;  /* 0x000000021900788c */ /* 0x000fc8000bf05270 */
[----:B------:R-:W-:Y:S02]  /*0530*/  UISETP.EQ.AND UP1, UPT, UR48, URZ, !UP0 ;  /* 0x000000ff3000728c */ /* 0x000fe4000c722270 */
[----:B------:R-:W-:-:S04]  /*0540*/  USEL UR46, URZ, 0x1, UP0 ;  /* 0x00000001ff2e7887 */ /* 0x000fc80008000000 */
[----:B------:R-:W-:Y:S02]  /*0550*/  PLOP3.LUT P3, PT, P0, PT, UP1, 0x80, 0x8 ;  /* 0x000000000008781c */ /* 0x000fe4000076f018 */
[----:B---3--:R-:W-:-:S13]  /*0560*/  ISETP.NE.AND P1, PT, R0, RZ, PT ;  /* 0x000000ff0000720c */ /* 0x008fda0003f25270 */
[----:B------:R-:W-:Y:S05]  /*0570*/  @P1 BRA `(.L_x_9) ;  /* 0x0000000000441947 */ /* 0x000fea0003800000 */
[----:B------:R-:W-:Y:S01]  /*0580*/  UMOV UR4, 0x400 ;  /* 0x0000040000047882 */ /* 0x000fe20000000000 */
[----:B------:R-:W-:Y:S01]  /*0590*/  UMOV UR8, 0x1 ;  /* 0x0000000100087882 */ /* 0x000fe20000000000 */
[----:B------:R-:W-:Y:S01]  /*05a0*/  UMOV UR6, 0x5 ;  /* 0x0000000500067882 */ /* 0x000fe20000000000 */
[----:B------:R-:W-:Y:S02]  /*05b0*/  ULEA UR4, UR47, UR4, 0x18 ;  /* 0x000000042f047291 */ /* 0x000fe4000f8ec0ff */
[----:B------:R-:W-:-:S04]  /*05c0*/  UIADD3 UR8, UPT, UPT, -UR8, 0x100000, URZ ;  /* 0x0010000008087890 */ /* 0x000fc8000fffe1ff */
[----:B------:R-:W-:Y:S02]  /*05d0*/  USHF.L.U32 UR9, UR8, 0xb, URZ ;  /* 0x0000000b08097899 */ /* 0x000fe400080006ff */
[----:B------:R-:W-:Y:S02]  /*05e0*/  USHF.L.U32 UR8, UR8, 0x1, URZ ;  /* 0x0000000108087899 */ /* 0x000fe400080006ff */
[----:B------:R-:W-:-:S04]  /*05f0*/  UIADD3 UR6, UPT, UPT, -UR6, 0x100000, URZ ;  /* 0x0010000006067890 */ /* 0x000fc8000fffe1ff */
[----:B------:R-:W-:Y:S02]  /*0600*/  USHF.L.U32 UR7, UR6, 0xb, URZ ;  /* 0x0000000b06077899 */ /* 0x000fe400080006ff */
[----:B------:R-:W-:Y:S01]  /*0610*/  USHF.L.U32 UR6, UR6, 0x1, URZ ;  /* 0x0000000106067899 */ /* 0x000fe200080006ff */
[----:B------:R-:W-:Y:S01]  /*0620*/  ELECT P1, URZ, PT ;  /* 0x0000000000ff782f */ /* 0x000fe20003820000 */
[----:B------:R-:W3:Y:S02]  /*0630*/  FENCE.VIEW.ASYNC.S ;  /* 0x00000000000073c6 */ /* 0x000ee40000000000 */
[----:B---3--:R3:W4:Y:S08]  /*0640*/  SYNCS.EXCH.64 URZ, [UR4], UR8 ;  /* 0x0000000804ff75b2 */ /* 0x0087300008000100 */
[----:B------:R3:W1:Y:S01]  /*0650*/  SYNCS.EXCH.64 URZ, [UR4+0x10], UR6 ;  /* 0x0000100604ff75b2 */ /* 0x0006620008000100 */
[----:B------:R3:W1:Y:S01]  /*0660*/  SYNCS.EXCH.64 URZ, [UR4+0x8], UR8 ;  /* 0x0000080804ff75b2 */ /* 0x0006620008000100 */
[----:B------:R3:W1:Y:S01]  /*0670*/  SYNCS.EXCH.64 URZ, [UR4+0x18], UR6 ;  /* 0x0000180604ff75b2 */ /* 0x0006620008000100 */
[----:B------:R-:W-:Y:S01]  /*0680*/  NOP ;  /* 0x0000000000007918 */ /* 0x000fe20000000000 */
.L_x_9:
[----:B------:R-:W2:Y:S01]  /*0690*/  SHFL.IDX PT, R0, R51, RZ, 0x1f ;  /* 0x00001fff33007589 */ /* 0x000ea200000e0000 */
[----:B------:R-:W-:Y:S01]  /*06a0*/  NOP ;  /* 0x0000000000007918 */ /* 0x000fe20000000000 */
[----:B--2---:R-:W-:-:S13]  /*06b0*/  ISETP.NE.AND P1, PT, R0, 0x1, PT ;  /* 0x000000010000780c */ /* 0x004fda0003f25270 */
[----:B------:R-:W-:Y:S05]  /*06c0*/  @P1 BRA `(.L_x_10) ;  /* 0x0000000000541947 */ /* 0x000fea0003800000 */
[----:B---3--:R-:W-:Y:S01]  /*06d0*/  UMOV UR4, 0x400 ;  /* 0x0000040000047882 */ /* 0x008fe20000000000 */
        /* <DEDUP_REMOVED lines=10> */
[----:B------:R-:W2:Y:S02]  /*0780*/  FENCE.VIEW.ASYNC.S ;  /* 0x00000000000073c6 */ /* 0x000ea40000000000 */
[----:B--2---:R2:W3:Y:S08]  /*0790*/  SYNCS.EXCH.64 URZ, [UR4+0x20], UR8 ;  /* 0x0000200804ff75b2 */ /* 0x0044f00008000100 */
[----:B------:R2:W1:Y:S01]  /*07a0*/  SYNCS.EXCH.64 URZ, [UR4+0x40], UR6 ;  /* 0x0000400604ff75b2 */ /* 0x0004620008000100 */
[----:B------:R2:W1:Y:S01]  /*07b0*/  SYNCS.EXCH.64 URZ, [UR4+0x28], UR8 ;  /* 0x0000280804ff75b2 */ /* 0x0004620008000100 */
[----:B------:R2:W1:Y:S01]  /*07c0*/  SYNCS.EXCH.64 URZ, [UR4+0x48], UR6 ;  /* 0x0000480604ff75b2 */ /* 0x0004620008000100 */
[----:B------:R2:W1:Y:S01]  /*07d0*/  SYNCS.EXCH.64 URZ, [UR4+0x30], UR8 ;  /* 0x0000300804ff75b2 */ /* 0x0004620008000100 */
[----:B------:R2:W1:Y:S01]  /*07e0*/  SYNCS.EXCH.64 URZ, [UR4+0x50], UR6 ;  /* 0x0000500604ff75b2 */ /* 0x0004620008000100 */
[----:B------:R2:W1:Y:S01]  /*07f0*/  SYNCS.EXCH.64 URZ, [UR4+0x38], UR8 ;  /* 0x0000380804ff75b2 */ /* 0x0004620008000100 */
[----:B------:R2:W1:Y:S01]  /*0800*/  SYNCS.EXCH.64 URZ, [UR4+0x58], UR6 ;  /* 0x0000580604ff75b2 */ /* 0x0004620008000100 */
[----:B------:R-:W-:Y:S01]  /*0810*/  NOP ;  /* 0x0000000000007918 */ /* 0x000fe20000000000 */
.L_x_10:
[----:B------:R-:W4:Y:S01]  /*0820*/  SHFL.IDX PT, R0, R51, RZ, 0x1f ;  /* 0x00001fff33007589 */ /* 0x000f2200000e0000 */
[----:B------:R-:W-:Y:S01]  /*0830*/  NOP ;  /* 0x0000000000007918 */ /* 0x000fe20000000000 */
[----:B----4-:R-:W-:-:S13]  /*0840*/  ISETP.NE.AND P1, PT, R0, 0x3, PT ;  /* 0x000000030000780c */ /* 0x010fda0003f25270 */
[----:B------:R-:W-:Y:S05]  /*0850*/  @P1 BRA `(.L_x_11) ;  /* 0x00000000002c1947 */ /* 0x000fea0003800000 */
[----:B--23--:R-:W-:Y:S01]  /*0860*/  UMOV UR6, 0x400 ;  /* 0x0000040000067882 */ /* 0x00cfe20000000000 */
[----:B------:R-:W-:Y:S01]  /*0870*/  UMOV UR4, 0x20 ;  /* 0x0000002000047882 */ /* 0x000fe20000000000 */
[----:B------:R-:W-:Y:S02]  /*0880*/  ULEA UR6, UR47, UR6, 0x18 ;  /* 0x000000062f067291 */ /* 0x000fe4000f8ec0ff */
[----:B------:R-:W-:-:S04]  /*0890*/  UIADD3 UR4, UPT, UPT, -UR4, 0x100000, URZ ;  /* 0x0010000004047890 */ /* 0x000fc8000fffe1ff */
[----:B------:R-:W-:Y:S02]  /*08a0*/  USHF.L.U32 UR5, UR4, 0xb, URZ ;  /* 0x0000000b04057899 */ /* 0x000fe400080006ff */
[----:B------:R-:W-:Y:S01]  /*08b0*/  USHF.L.U32 UR4, UR4, 0x1, URZ ;  /* 0x0000000104047899 */ /* 0x000fe200080006ff */
[----:B------:R-:W-:Y:S01]  /*08c0*/  ELECT P1, URZ, PT ;  /* 0x0000000000ff782f */ /* 0x000fe20003820000 */
[----:B------:R-:W2:Y:S10]  /*08d0*/  FENCE.VIEW.ASYNC.S ;  /* 0x00000000000073c6 */ /* 0x000eb40000000000 */
[----:B--2---:R4:W2:Y:S01]  /*08e0*/  SYNCS.EXCH.64 URZ, [UR6+0x60], UR4 ;  /* 0x0000600406ff75b2 */ /* 0x0048a20008000100 */
[----:B------:R4:W3:Y:S02]  /*08f0*/  SYNCS.EXCH.64 URZ, [UR6+0x68], UR4 ;  /* 0x0000680406ff75b2 */ /* 0x0008e40008000100 */
[----:B----4-:R-:W-:Y:S01]  /*0900*/  NOP ;  /* 0x0000000000007918 */ /* 0x010fe20000000000 */
.L_x_11:
[----:B------:R-:W4:Y:S01]  /*0910*/  SHFL.IDX PT, R0, R51, RZ, 0x1f ;  /* 0x00001fff33007589 */ /* 0x000f2200000e0000 */
[----:B------:R-:W-:Y:S01]  /*0920*/  NOP ;  /* 0x0000000000007918 */ /* 0x000fe20000000000 */
[----:B----4-:R-:W-:-:S13]  /*0930*/  ISETP.NE.AND P1, PT, R0, 0x4, PT ;  /* 0x000000040000780c */ /* 0x010fda0003f25270 */
[----:B------:R-:W-:Y:S05]  /*0940*/  @P1 BRA `(.L_x_12) ;  /* 0x0000000000481947 */ /* 0x000fea0003800000 */
[----:B--23--:R-:W-:Y:S01]  /*0950*/  UMOV UR4, 0xe20 ;  /* 0x00000e2000047882 */ /* 0x00cfe20000000000 */
[----:B------:R-:W-:Y:S01]  /*0960*/  UMOV UR6, 0x400 ;  /* 0x0000040000067882 */ /* 0x000fe20000000000 */
[----:B------:R-:W-:Y:S01]  /*0970*/  USEL UR4, UR4, 0xc20, UP3 ;  /* 0x00000c2004047887 */ /* 0x000fe20009800000 */
        /* <DEDUP_REMOVED lines=10> */
[----:B--2---:R4:W2:Y:S08]  /*0a20*/  SYNCS.EXCH.64 URZ, [UR6+0x70], UR8 ;  /* 0x0000700806ff75b2 */ /* 0x0048b00008000100 */
[----:B------:R4:W3:Y:S01]  /*0a30*/  SYNCS.EXCH.64 URZ, [UR6+0x80], UR4 ;  /* 0x0000800406ff75b2 */ /* 0x0008e20008000100 */
[----:B------:R4:W1:Y:S01]  /*0a40*/  SYNCS.EXCH.64 URZ, [UR6+0x78], UR8 ;  /* 0x0000780806ff75b2 */ /* 0x0008620008000100 */
[----:B------:R4:W1:Y:S02]  /*0a50*/  SYNCS.EXCH.64 URZ, [UR6+0x88], UR4 ;  /* 0x0000880406ff75b2 */ /* 0x0008640008000100 */
[----:B----4-:R-:W-:Y:S01]  /*0a60*/  NOP ;  /* 0x0000000000007918 */ /* 0x010fe20000000000 */
.L_x_12:
[----:B------:R-:W4:Y:S01]  /*0a70*/  SHFL.IDX PT, R0, R51, RZ, 0x1f ;  /* 0x00001fff33007589 */ /* 0x000f2200000e0000 */
[----:B------:R-:W-:Y:S01]  /*0a80*/  NOP ;  /* 0x0000000000007918 */ /* 0x000fe20000000000 */
[----:B----4-:R-:W-:-:S13]  /*0a90*/  ISETP.NE.AND P1, PT, R0, 0x5, PT ;  /* 0x000000050000780c */ /* 0x010fda0003f25270 */
[----:B------:R-:W-:Y:S05]  /*0aa0*/  @P1 BRA `(.L_x_13) ;  /* 0x0000000000541947 */ /* 0x000fea0003800000 */
[----:B--23--:R-:W-:Y:S01]  /*0ab0*/  UMOV UR4, 0x400 ;  /* 0x0000040000047882 */ /* 0x00cfe20000000000 */
        /* <DEDUP_REMOVED lines=14> */
[----:B------:R4:W1:Y:S01]  /*0ba0*/  SYNCS.EXCH.64 URZ, [UR4+0xb8], UR8 ;  /* 0x0000b80804ff75b2 */ /* 0x0008620008000100 */
[----:B------:R4:W1:Y:S01]  /*0bb0*/  SYNCS.EXCH.64 URZ, [UR4+0xa0], UR6 ;  /* 0x0000a00604ff75b2 */ /* 0x0008620008000100 */
[----:B------:R4:W1:Y:S01]  /*0bc0*/  SYNCS.EXCH.64 URZ, [UR4+0xc0], UR8 ;  /* 0x0000c00804ff75b2 */ /* 0x0008620008000100 */
[----:B------:R4:W1:Y:S01]  /*0bd0*/  SYNCS.EXCH.64 URZ, [UR4+0xa8], UR6 ;  /* 0x0000a80604ff75b2 */ /* 0x0008620008000100 */
[----:B------:R4:W1:Y:S02]  /*0be0*/  SYNCS.EXCH.64 URZ, [UR4+0xc8], UR8 ;  /* 0x0000c80804ff75b2 */ /* 0x0008640008000100 */
[----:B----4-:R-:W-:Y:S01]  /*0bf0*/  NOP ;  /* 0x0000000000007918 */ /* 0x010fe20000000000 */
.L_x_13:
[----:B------:R-:W4:Y:S01]  /*0c00*/  SHFL.IDX PT, R0, R51, RZ, 0x1f ;  /* 0x00001fff33007589 */ /* 0x000f2200000e0000 */
[----:B------:R-:W-:Y:S01]  /*0c10*/  ISETP.NE.OR P0, PT, RZ, UR25, !P0 ;  /* 0x00000019ff007c0c */ /* 0x000fe2000c705670 */
        /* <DEDUP_REMOVED lines=12> */
[----:B------:R4:W3:Y:S01]  /*0ce0*/  SYNCS.EXCH.64 URZ, [UR4+0xe0], UR6 ;  /* 0x0000e00604ff75b2 */ /* 0x0008e20008000100 */
[----:B------:R4:W1:Y:S01]  /*0cf0*/  SYNCS.EXCH.64 URZ, [UR4+0xd8], UR6 ;  /* 0x0000d80604ff75b2 */ /* 0x0008620008000100 */
[----:B------:R4:W1:Y:S02]  /*0d00*/  SYNCS.EXCH.64 URZ, [UR4+0xe8], UR6 ;  /* 0x0000e80604ff75b2 */ /* 0x0008640008000100 */
[----:B----4-:R-:W-:Y:S01]  /*0d10*/  NOP ;  /* 0x0000000000007918 */ /* 0x010fe20000000000 */
.L_x_14:
[----:B------:R-:W-:Y:S01]  /*0d20*/  VOTEU.ALL UP0, P0 ;  /* 0x0000000000ff7886 */ /* 0x000fe20000000000 */
[----:B--23--:R-:W-:Y:S01]  /*0d30*/  UMOV UR4, 0x20 ;  /* 0x0000002000047882 */ /* 0x00cfe20000000000 */
[----:B------:R-:W2:Y:S01]  /*0d40*/  LDCU UR34, c[0x0][0x36c] ;  /* 0x00006d80ff2277ac */ /* 0x000ea20008000800 */
[----:B------:R-:W-:Y:S01]  /*0d50*/  NOP ;  /* 0x0000000000007918 */ /* 0x000fe20000000000 */
[----:B------:R-:W-:Y:S01]  /*0d60*/  LOP3.LUT R0, R61, 0x1f, RZ, 0xc0, !PT ;  /* 0x0000001f3d007812 */ /* 0x000fe200078ec0ff */
[----:B------:R-:W-:Y:S01]  /*0d70*/  @!UP0 UMOV UR6, 0x400 ;  /* 0x0000040000068882 */ /* 0x000fe20000000000 */
[----:B------:R-:W-:-:S04]  /*0d80*/  @!UP0 UIADD3 UR4, UPT, UPT, -UR4, 0x100000, URZ ;  /* 0x0010000004048890 */ /* 0x000fc8000fffe1ff */
[----:B------:R-:W-:Y:S02]  /*0d90*/  @!UP0 USHF.L.U32 UR5, UR4, 0xb, URZ ;  /* 0x0000000b04058899 */ /* 0x000fe400080006ff */
[----:B------:R-:W-:Y:S02]  /*0da0*/  @!UP0 USHF.L.U32 UR4, UR4, 0x1, URZ ;  /* 0x0000000104048899 */ /* 0x000fe400080006ff */
[----:B------:R-:W-:Y:S01]  /*0db0*/  @!UP0 ULEA UR6, UR47, UR6, 0x18 ;  /* 0x000000062f068291 */ /* 0x000fe2000f8ec0ff */
[----:B------:R-:W-:Y:S01]  /*0dc0*/  VOTEU.ALL UP0, P0 ;  /* 0x0000000000ff7886 */ /* 0x000fe20000000000 */
[----:B------:R-:W-:Y:S02]  /*0dd0*/  UISETP.NE.AND UP4, UPT, UR25, URZ, UPT ;  /* 0x000000ff1900728c */ /* 0x000fe4000bf85270 */
[----:B--2---:R-:W-:Y:S01]  /*0de0*/  UISETP.EQ.U32.AND UP1, UPT, UR34, 0x1, UPT ;  /* 0x000000012200788c */ /* 0x004fe2000bf22070 */
[----:B------:R-:W2:Y:S07]  /*0df0*/  FENCE.VIEW.ASYNC.S ;  /* 0x00000000000073c6 */ /* 0x000eae0000000000 */
[----:B--2---:R2:W3:Y:S01]  /*0e00*/  @!UP0 SYNCS.EXCH.64 URZ, [UR6+0xf0], UR4 ;  /* 0x0000f00406ff85b2 */ /* 0x0044e20008000100 */
[----:B------:R-:W-:Y:S05]  /*0e10*/  BRA.U !UP1, `(.L_x_15) ;  /* 0x0000000109087547 */ /* 0x000fea000b800000 */
[----:B-1-3--:R-:W-:Y:S01]  /*0e20*/  UCGABAR_ARV ;  /* 0x00000000000079c7 */ /* 0x00afe20008000000 */
[----:B------:R-:W-:Y:S05]  /*0e30*/  BRA `(.L_x_16) ;  /* 0x0000000000047947 */ /* 0x000fea0003800000 */
.L_x_15:
[----:B-1-3--:R-:W-:Y:S01]  /*0e40*/  NOP ;  /* 0x0000000000007918 */ /* 0x00afe20000000000 */
.L_x_16:
[----:B------:R-:W1:Y:S01]  /*0e50*/  S2UR UR8, SR_CTAID.Y ;  /* 0x00000000000879c3 */ /* 0x000e620000002600 */
[----:B------:R-:W-:-:S05]  /*0e60*/  CS2R.32 R52, SR_CgaSize ;  /* 0x0000000000347805 */ /* 0x000fca0000008a00 */
[----:B------:R-:W-:-:S05]  /*0e70*/  IMAD R52, R52, -0xa0, RZ ;  /* 0xffffff6034347824 */ /* 0x000fca00078e02ff */
[----:B------:R-:W-:-:S14]  /*0e80*/  R2UR UR9, R52 ;  /* 0x00000000340972ca */ /* 0x000fdc00000e0000 */
[----:B------:R-:W3:Y:S01]  /*0e90*/  LDCU UR9, c[0x0][UR9+0x2b4] ;  /* 0x00005680090977ac */ /* 0x000ee20008000800 */
[----:B------:R-:W-:-:S05]  /*0ea0*/  CS2R.32 R52, SR_CgaSize ;  /* 0x0000000000347805 */ /* 0x000fca0000008a00 */
[----:B------:R-:W-:-:S05]  /*0eb0*/  IMAD R52, R52, -0xa0, RZ ;  /* 0xffffff6034347824 */ /* 0x000fca00078e02ff */
[----:B------:R-:W-:-:S14]  /*0ec0*/  R2UR UR10, R52 ;  /* 0x00000000340a72ca */ /* 0x000fdc00000e0000 */
[----:B------:R-:W4:Y:S01]  /*0ed0*/  LDCU UR10, c[0x0][UR10+0x2b0] ;  /* 0x000056000a0a77ac */ /* 0x000f220008000800 */
[----:B------:R-:W4:Y:S01]  /*0ee0*/  S2UR UR31, SR_CTAID.X ;  /* 0x00000000001f79c3 */ /* 0x000f220000002500 */
[----:B--2---:R-:W-:Y:S02]  /*0ef0*/  USHF.R.U32.HI UR4, URZ, 0x2, UR47 ;  /* 0x00000002ff047899 */ /* 0x004fe4000801162f */
[----:B------:R-:W-:Y:S02]  /*0f00*/  USHF.R.U32.HI UR7, URZ, 0x1, UR47 ;  /* 0x00000001ff077899 */ /* 0x000fe4000801162f */
[----:B------:R-:W-:Y:S02]  /*0f10*/  ULOP3.LUT UR44, UR4, 0x3, URZ, 0xc0, !UPT ;  /* 0x00000003042c7892 */ /* 0x000fe4000f8ec0ff */
[----:B------:R-:W-:Y:S01]  /*0f20*/  ULOP3.LUT UR5, UR48, 0xc, UR47, 0xf8, !UPT ;  /* 0x0000000c30057892 */ /* 0x000fe2000f8ef82f */
[----:B------:R-:W2:Y:S01]  /*0f30*/  S2UR UR36, SR_CTAID.Z ;  /* 0x00000000002479c3 */ /* 0x000ea20000002700 */
[----:B------:R-:W-:-:S05]  /*0f40*/  CS2R.32 R52, SR_CgaSize ;  /* 0x0000000000347805 */ /* 0x000fca0000008a00 */
[----:B------:R-:W-:-:S05]  /*0f50*/  IMAD R52, R52, -0xa0, RZ ;  /* 0xffffff6034347824 */ /* 0x000fca00078e02ff */
[----:B------:R-:W-:-:S14]  /*0f60*/  R2UR UR63, R52 ;  /* 0x00000000343f72ca */ /* 0x000fdc00000e0000 */
[----:B------:R-:W2:Y:S01]  /*0f70*/  LDCU UR63, c[0x0][UR63+0x2a0] ;  /* 0x000054003f3f77ac */ /* 0x000ea20008000800 */
[----:B------:R-:W2:Y:S01]  /*0f80*/  LDCU UR29, c[0x0][0xb24] ;  /* 0x00016480ff1d77ac */ /* 0x000ea20008000800 */
[----:B-1----:R-:W-:Y:S01]  /*0f90*/  I2FP.F32.U32 R2, UR8 ;  /* 0x0000000800027c45 */ /* 0x002fe20008201000 */
[----:B------:R-:W-:Y:S02]  /*0fa0*/  ULOP3.LUT UR32, UR7, 0x1, URZ, 0xc0, !UPT ;  /* 0x0000000107207892 */ /* 0x000fe4000f8ec0ff */
[----:B------:R-:W-:Y:S02]  /*0fb0*/  UISETP.GT.U32.AND UP0, UPT, UR5, 0xffff, UPT ;  /* 0x0000ffff0500788c */ /* 0x000fe4000bf04070 */
[----:B---3--:R-:W-:Y:S01]  /*0fc0*/  FMUL R2, R2, UR9 ;  /* 0x0000000902027c20 */ /* 0x008fe20008400000 */
[----:B------:R-:W-:Y:S01]  /*0fd0*/  ULOP3.LUT UR6, UR47, 0x3, URZ, 0xc0, !UPT ;  /* 0x000000032f067892 */ /* 0x000fe2000f8ec0ff */
[----:B----4-:R-:W-:Y:S01]  /*0fe0*/  I2FP.F32.U32 R3, UR31 ;  /* 0x0000001f00037c45 */ /* 0x010fe20008201000 */
[----:B------:R-:W-:-:S03]  /*0ff0*/  USEL UR5, UR5, 0xffff, !UP0 ;  /* 0x0000ffff05057887 */ /* 0x000fc6000c000000 */
[----:B------:R-:W1:Y:S01]  /*1000*/  F2I.U32.TRUNC.NTZ R2, R2 ;  /* 0x0000000200027305 */ /* 0x000e62000020f000 */
[----:B------:R-:W-:Y:S01]  /*1010*/  UISETP.GT.U32.AND UP1, UPT, UR6, 0xffff, UPT ;  /* 0x0000ffff0600788c */ /* 0x000fe2000bf24070 */
[----:B------:R-:W-:Y:S01]  /*1020*/  FMUL R3, R3, UR10 ;  /* 0x0000000a03037c20 */ /* 0x000fe20008400000 */
[----:B------:R-:W-:-:S05]  /*1030*/  CS2R.32 R52, SR_CgaSize ;  /* 0x0000000000347805 */ /* 0x000fca0000008a00 */
[----:B------:R-:W-:-:S05]  /*1040*/  IMAD R52, R52, -0xa0, RZ ;  /* 0xffffff6034347824 */ /* 0x000fca00078e02ff */
[----:B------:R-:W-:-:S14]  /*1050*/  R2UR UR10, R52 ;  /* 0x00000000340a72ca */ /* 0x000fdc00000e0000 */
[----:B------:R-:W3:Y:S01]  /*1060*/  LDCU UR10, c[0x0][UR10+0x2a4] ;  /* 0x000054800a0a77ac */ /* 0x000ee20008000800 */
[----:B------:R-:W-:Y:S01]  /*1070*/  ULOP3.LUT UR5, UR5, 0xffff, URZ, 0xc0, !UPT ;  /* 0x0000ffff05057892 */ /* 0x000fe2000f8ec0ff */
[----:B------:R-:W4:Y:S01]  /*1080*/  F2I.U32.TRUNC.NTZ R3, R3 ;  /* 0x0000000300037305 */ /* 0x000f22000020f000 */
[----:B------:R-:W-:Y:S01]  /*1090*/  USEL UR6, UR6, 0xffff, !UP1 ;  /* 0x0000ffff06067887 */ /* 0x000fe2000c800000 */
[----:B------:R-:W-:Y:S01]  /*10a0*/  UMOV UR21, 0x5 ;  /* 0x0000000500157882 */ /* 0x000fe20000000000 */
[----:B------:R-:W-:Y:S02]  /*10b0*/  USHF.L.U32 UR27, UR47, 0x8, URZ ;  /* 0x000000082f1b7899 */ /* 0x000fe400080006ff */
[----:B------:R-:W-:Y:S01]  /*10c0*/  USHF.L.U32 UR21, UR21, UR5, URZ ;  /* 0x0000000515157299 */ /* 0x000fe200080006ff */
[----:B-1----:R-:W-:Y:S01]  /*10d0*/  R2UR UR4, R2 ;  /* 0x00000000020472ca */ /* 0x002fe200000e0000 */
[----:B------:R-:W-:Y:S01]  /*10e0*/  USHF.L.U32 UR26, UR47, 0xa, URZ ;  /* 0x0000000a2f1a7899 */ /* 0x000fe200080006ff */
[----:B------:R-:W-:Y:S01]  /*10f0*/  PRMT R2, RZ, 0x7610, R2 ;  /* 0x00007610ff027816 */ /* 0x000fe20000000002 */
[----:B------:R-:W-:Y:S01]  /*1100*/  ULOP3.LUT UR6, UR6, 0xffff, URZ, 0xc0, !UPT ;  /* 0x0000ffff06067892 */ /* 0x000fe2000f8ec0ff */
[----:B------:R-:W-:Y:S01]  /*1110*/  UMOV UR24, 0x1111 ;  /* 0x0000111100187882 */ /* 0x000fe20000000000 */
[----:B------:R-:W1:Y:S01]  /*1120*/  LDCU UR45, c[0x0][0xb24] ;  /* 0x00016480ff2d77ac */ /* 0x000e620008000800 */
[----:B----4-:R-:W-:-:S02]  /*1130*/  R2UR UR7, R3 ;  /* 0x00000000030772ca */ /* 0x010fc400000e0000 */
[----:B------:R-:W-:Y:S01]  /*1140*/  PRMT R3, RZ, 0x7610, R3 ;  /* 0x00007610ff037816 */ /* 0x000fe20000000003 */
[----:B------:R-:W4:Y:S04]  /*1150*/  LDCU UR33, c[0x0][0xb30] ;  /* 0x00016600ff2177ac */ /* 0x000f280008000800 */
[----:B------:R-:W-:Y:S02]  /*1160*/  UIADD3 UR4, UPT, UPT, -UR4, URZ, URZ ;  /* 0x000000ff04047290 */ /* 0x000fe4000fffe1ff */
[----:B------:R-:W-:Y:S02]  /*1170*/  UISETP.NE.AND UP5, UPT, UR25, 0x2, UPT ;  /* 0x000000021900788c */ /* 0x000fe4000bfa5270 */
[----:B---3--:R-:W-:Y:S02]  /*1180*/  UIMAD UR4, UR10, UR4, UR8 ;  /* 0x000000040a0472a4 */ /* 0x008fe4000f8e0208 */
[----:B------:R-:W-:-:S02]  /*1190*/  UIADD3 UR5, UPT, UPT, -UR7, URZ, URZ ;  /* 0x000000ff07057290 */ /* 0x000fc4000fffe1ff */
[----:B------:R-:W-:Y:S02]  /*11a0*/  ULOP3.LUT UR27, UR27, 0xc00, URZ, 0xc0, !UPT ;  /* 0x00000c001b1b7892 */ /* 0x000fe4000f8ec0ff */
[----:B------:R-:W-:Y:S01]  /*11b0*/  IMAD.U32 R52, RZ, RZ, UR4 ;  /* 0x00000004ff347e24 */ /* 0x000fe2000f8e00ff */
[----:B------:R-:W-:Y:S02]  /*11c0*/  ULOP3.LUT UR26, UR26, 0x800, URZ, 0xc0, !UPT ;  /* 0x000008001a1a7892 */ /* 0x000fe4000f8ec0ff */
[----:B--2---:R-:W-:Y:S01]  /*11d0*/  UISETP.GE.AND UP6, UPT, UR29, 0x1, UPT ;  /* 0x000000011d00788c */ /* 0x004fe2000bfc6270 */
[----:B------:R-:W-:Y:S01]  /*11e0*/  UMOV UR28, UR8 ;  /* 0x00000008001c7c82 */ /* 0x000fe20008000000 */
[----:B------:R-:W-:Y:S01]  /*11f0*/  UMOV UR20, UR31 ;  /* 0x0000001f00147c82 */ /* 0x000fe20008000000 */
[----:B------:R-:W-:Y:S02]  /*1200*/  USHF.L.U32 UR24, UR24, UR6, URZ ;  /* 0x0000000618187299 */ /* 0x000fe400080006ff */
[----:B------:R-:W-:Y:S01]  /*1210*/  UIMAD UR63, UR63, UR5, UR31 ;  /* 0x000000053f3f72a4 */ /* 0x000fe2000f8e021f */
[----:B-1--4-:R-:W-:Y:S11]  /*1220*/  BRA.U UP4, `(.L_x_17) ;  /* 0x0000000104b07547 */ /* 0x012ff6000b800000 */
[----:B------:R-:W-:Y:S01]  /*1230*/  R2UR UR17, R52 ;  /* 0x00000000341172ca */ /* 0x000fe200000e0000 */
[----:B------:R-:W-:-:S12]  /*1240*/  ULOP3.LUT UR4, UR63, 0x2, URZ, 0x3c, !UPT ;  /* 0x000000023f047892 */ /* 0x000fd8000f8e3cff */
[----:B------:R-:W-:Y:S02]  /*1250*/  UISETP.NE.AND UP0, UPT, UR17, URZ, UPT ;  /* 0x000000ff1100728c */ /* 0x000fe4000bf05270 */
[----:B------:R-:W-:Y:S02]  /*1260*/  UISETP.NE.AND UP2, UPT, UR17, 0x1, UPT ;  /* 0x000000011100788c */ /* 0x000fe4000bf45270 */
[----:B------:R-:W-:Y:S02]  /*1270*/  UISETP.GT.U32.AND UP1, UPT, UR63, 0x1, UP0 ;  /* 0x000000013f00788c */ /* 0x000fe40008724070 */
[----:B------:R-:W-:Y:S02]  /*1280*/  UISETP.GT.U32.AND UP0, UPT, UR4, 0x1, UP0 ;  /* 0x000000010400788c */ /* 0x000fe40008704070 */
[----:B------:R-:W-:Y:S02]  /*1290*/  USEL UR7, URZ, 0x1, UP1 ;  /* 0x00000001ff077887 */ /* 0x000fe40008800000 */
[----:B------:R-:W-:-:S02]  /*12a0*/  USEL UR8, URZ, 0x2, UP1 ;  /* 0x00000002ff087887 */ /* 0x000fc40008800000 */
[----:B------:R-:W-:Y:S02]  /*12b0*/  UISETP.GT.U32.AND UP1, UPT, UR63, 0x1, UP2 ;  /* 0x000000013f00788c */ /* 0x000fe40009724070 */
[----:B------:R-:W-:Y:S02]  /*12c0*/  USEL UR12, URZ, 0x4, UP0 ;  /* 0x00000004ff0c7887 */ /* 0x000fe40008000000 */
[----:B------:R-:W-:Y:S02]  /*12d0*/  USEL UR15, URZ, 0x8, UP0 ;  /* 0x00000008ff0f7887 */ /* 0x000fe40008000000 */
[----:B------:R-:W-:Y:S02]  /*12e0*/  UISETP.GT.U32.AND UP0, UPT, UR4, 0x1, UP2 ;  /* 0x000000010400788c */ /* 0x000fe40009704070 */
[----:B------:R-:W-:Y:S02]  /*12f0*/  USEL UR6, URZ, 0x10, UP1 ;  /* 0x00000010ff067887 */ /* 0x000fe40008800000 */
[----:B------:R-:W-:-:S02]  /*1300*/  USEL UR11, URZ, 0x20, UP1 ;  /* 0x00000020ff0b7887 */ /* 0x000fc40008800000 */
[----:B------:R-:W-:Y:S02]  /*1310*/  UISETP.NE.AND UP1, UPT, UR17, 0x2, UPT ;  /* 0x000000021100788c */ /* 0x000fe4000bf25270 */
[----:B------:R-:W-:Y:S02]  /*1320*/  USEL UR14, URZ, 0x40, UP0 ;  /* 0x00000040ff0e7887 */ /* 0x000fe40008000000 */
[----:B------:R-:W-:Y:S02]  /*1330*/  USEL UR16, URZ, 0x80, UP0 ;  /* 0x00000080ff107887 */ /* 0x000fe40008000000 */
[----:B------:R-:W-:Y:S02]  /*1340*/  UISETP.GT.U32.AND UP0, UPT, UR63, 0x1, UP1 ;  /* 0x000000013f00788c */ /* 0x000fe40008f04070 */
[----:B------:R-:W-:Y:S02]  /*1350*/  UISETP.NE.AND UP2, UPT, UR17, 0x3, UPT ;  /* 0x000000031100788c */ /* 0x000fe4000bf45270 */
[----:B------:R-:W-:-:S02]  /*1360*/  USEL UR5, URZ, 0x100, UP0 ;  /* 0x00000100ff057887 */ /* 0x000fc40008000000 */
[----:B------:R-:W-:Y:S02]  /*1370*/  USEL UR10, URZ, 0x200, UP0 ;  /* 0x00000200ff0a7887 */ /* 0x000fe40008000000 */
[----:B------:R-:W-:Y:S02]  /*1380*/  UISETP.GT.U32.AND UP0, UPT, UR63, 0x1, UP2 ;  /* 0x000000013f00788c */ /* 0x000fe40009704070 */
[----:B------:R-:W-:Y:S02]  /*1390*/  UIADD3 UR5, UPT, UPT, UR5, UR6, UR7 ;  /* 0x0000000605057290 */ /* 0x000fe4000fffe007 */
[----:B------:R-:W-:Y:S02]  /*13a0*/  USEL UR9, URZ, 0x1000, UP0 ;  /* 0x00001000ff097887 */ /* 0x000fe40008000000 */
[----:B------:R-:W-:Y:S02]  /*13b0*/  USEL UR13, URZ, 0x2000, UP0 ;  /* 0x00002000ff0d7887 */ /* 0x000fe40008000000 */
[----:B------:R-:W-:-:S02]  /*13c0*/  UIADD3 UR5, UPT, UPT, UR8, UR9, UR5 ;  /* 0x0000000908057290 */ /* 0x000fc4000fffe005 */
[----:B------:R-:W-:Y:S02]  /*13d0*/  UISETP.GT.U32.AND UP1, UPT, UR4, 0x1, UP1 ;  /* 0x000000010400788c */ /* 0x000fe40008f24070 */
[----:B------:R-:W-:Y:S02]  /*13e0*/  UIADD3 UR5, UPT, UPT, UR10, UR11, UR5 ;  /* 0x0000000b0a057290 */ /* 0x000fe4000fffe005 */
[----:B------:R-:W-:Y:S02]  /*13f0*/  UISETP.GT.U32.AND UP0, UPT, UR4, 0x1, UP2 ;  /* 0x000000010400788c */ /* 0x000fe40009704070 */
[----:B------:R-:W-:Y:S02]  /*1400*/  USEL UR4, URZ, 0x400, UP1 ;  /* 0x00000400ff047887 */ /* 0x000fe40008800000 */
[----:B------:R-:W-:Y:S02]  /*1410*/  UIADD3 UR5, UPT, UPT, UR12, UR13, UR5 ;  /* 0x0000000d0c057290 */ /* 0x000fe4000fffe005 */
[----:B------:R-:W-:-:S02]  /*1420*/  USEL UR6, URZ, 0x4000, UP0 ;  /* 0x00004000ff067887 */ /* 0x000fc40008000000 */
[----:B------:R-:W-:Y:S02]  /*1430*/  UIADD3 UR5, UPT, UPT, UR4, UR14, UR5 ;  /* 0x0000000e04057290 */ /* 0x000fe4000fffe005 */
[----:B------:R-:W-:Y:S02]  /*1440*/  USEL UR7, URZ, 0x800, UP1 ;  /* 0x00000800ff077887 */ /* 0x000fe40008800000 */
[----:B------:R-:W-:Y:S02]  /*1450*/  ULOP3.LUT UR4, UR63, 0xfffffffe, URZ, 0xc0, !UPT ;  /* 0xfffffffe3f047892 */ /* 0x000fe4000f8ec0ff */
[----:B------:R-:W-:Y:S02]  /*1460*/  UIADD3 UR5, UPT, UPT, UR15, UR6, UR5 ;  /* 0x000000060f057290 */ /* 0x000fe4000fffe005 */
[----:B------:R-:W-:Y:S02]  /*1470*/  ULEA UR4, UR17, UR4, 0x2 ;  /* 0x0000000411047291 */ /* 0x000fe4000f8e10ff */
[----:B------:R-:W-:-:S02]  /*1480*/  USEL UR6, URZ, 0x8000, UP0 ;  /* 0x00008000ff067887 */ /* 0x000fc40008000000 */
[----:B------:R-:W-:-:S03]  /*1490*/  UIADD3 UR5, UPT, UPT, UR7, UR16, UR5 ;  /* 0x0000001007057290 */ /* 0x000fc6000fffe005 */
[----:B------:R-:W-:Y:S01]  /*14a0*/  UMOV UR7, 0x3 ;  /* 0x0000000300077882 */ /* 0x000fe20000000000 */
[----:B------:R-:W-:Y:S02]  /*14b0*/  UIADD3 UR5, UPT, UPT, UR5, UR6, URZ ;  /* 0x0000000605057290 */ /* 0x000fe4000fffe0ff */
[----:B------:R-:W-:-:S04]  /*14c0*/  USHF.L.U32 UR4, UR7, UR4, URZ ;  /* 0x0000000407047299 */ /* 0x000fc800080006ff */
[----:B------:R-:W-:Y:S02]  /*14d0*/  MOV R3, UR5 ;  /* 0x0000000500037c02 */ /* 0x000fe40008000f00 */
[----:B------:R-:W-:Y:S02]  /*14e0*/  IMAD.U32 R2, RZ, RZ, UR4 ;  /* 0x00000004ff027e24 */ /* 0x000fe4000f8e00ff */
.L_x_17:
[----:B------:R-:W-:Y:S05]  /*14f0*/  BRA.U !UP6, `(.L_x_18) ;  /* 0x000000010ed47547 */ /* 0x000fea000b800000 */
[----:B------:R-:W1:Y:S01]  /*1500*/  LDCU.128 UR12, c[0x0][0xb10] ;  /* 0x00016200ff0c77ac */ /* 0x000e620008000c00 */
[----:B------:R-:W2:Y:S01]  /*1510*/  LDCU UR6, c[0x0][0x370] ;  /* 0x00006e00ff0677ac */ /* 0x000ea20008000800 */
[----:B------:R-:W3:Y:S01]  /*1520*/  LDCU UR5, c[0x0][0x374] ;  /* 0x00006e80ff0577ac */ /* 0x000ee20008000800 */
[----:B------:R-:W4:Y:S01]  /*1530*/  LDCU UR30, c[0x0][0xb0c] ;  /* 0x00016180ff1e77ac */ /* 0x000f220008000800 */
[----:B------:R-:W4:Y:S01]  /*1540*/  LDCU UR4, c[0x0][0xb20] ;  /* 0x00016400ff0477ac */ /* 0x000f220008000800 */
[----:B------:R-:W4:Y:S01]  /*1550*/  LDCU.64 UR8, c[0x0][0xb28] ;  /* 0x00016500ff0877ac */ /* 0x000f220008000a00 */
[----:B-1----:R-:W-:Y:S02]  /*1560*/  UISETP.NE.AND UP0, UPT, UR14, 0x1, UPT ;  /* 0x000000010e00788c */ /* 0x002fe4000bf05270 */
[----:B---3--:R-:W-:Y:S02]  /*1570*/  UIMAD.WIDE.U32 UR10, UR5, UR15, URZ ;  /* 0x0000000f050a72a5 */ /* 0x008fe4000f8e00ff */
[----:B--2---:R-:W-:-:S02]  /*1580*/  UIMAD.WIDE.U32 UR18, UR6, UR12, URZ ;  /* 0x0000000c061272a5 */ /* 0x004fc4000f8e00ff */
[----:B----4-:R-:W-:Y:S02]  /*1590*/  UISETP.NE.AND UP1, UPT, UR30, 0x1, UPT ;  /* 0x000000011e00788c */ /* 0x010fe4000bf25270 */
[----:B------:R-:W-:Y:S01]  /*15a0*/  UISETP.NE.AND UP2, UPT, UR29, 0x1, UPT ;  /* 0x000000011d00788c */ /* 0x000fe2000bf45270 */
[----:B------:R-:W-:Y:S02]  /*15b0*/  UMOV UR10, UR11 ;  /* 0x0000000b000a7c82 */ /* 0x000fe40008000000 */
[----:B------:R-:W-:Y:S01]  /*15c0*/  UMOV UR18, UR19 ;  /* 0x0000001300127c82 */ /* 0x000fe20008000000 */
[----:B------:R-:W-:Y:S02]  /*15d0*/  @UP0 USHF.R.U32.HI UR5, URZ, UR4, UR10 ;  /* 0x00000004ff050299 */ /* 0x000fe4000801160a */
[----:B------:R-:W-:Y:S02]  /*15e0*/  UIMAD.WIDE.U32 UR22, UR28, UR15, URZ ;  /* 0x0000000f1c1672a5 */ /* 0x000fe4000f8e00ff */
[----:B------:R-:W-:-:S02]  /*15f0*/  UIMAD.WIDE.U32 UR10, UR5, UR8, URZ ;  /* 0x00000008050a72a5 */ /* 0x000fc4000f8e00ff */
[----:B------:R-:W-:Y:S02]  /*1600*/  @UP1 USHF.R.U32.HI UR6, URZ, UR13, UR18 ;  /* 0x0000000dff061299 */ /* 0x000fe40008011612 */
[----:B------:R-:W-:Y:S02]  /*1610*/  UIMAD.WIDE.U32 UR16, UR31, UR12, URZ ;  /* 0x0000000c1f1072a5 */ /* 0x000fe4000f8e00ff */
[----:B------:R-:W-:Y:S01]  /*1620*/  UIMAD.WIDE.U32 UR18, UR6, UR8, URZ ;  /* 0x00000008061272a5 */ /* 0x000fe2000f8e00ff */
[----:B------:R-:W-:Y:S01]  /*1630*/  UMOV UR22, UR23 ;  /* 0x0000001700167c82 */ /* 0x000fe20008000000 */
[----:B------:R-:W-:Y:S01]  /*1640*/  UMOV UR10, UR11 ;  /* 0x0000000b000a7c82 */ /* 0x000fe20008000000 */
[----:B------:R-:W-:Y:S02]  /*1650*/  USHF.R.U32.HI UR22, URZ, UR4, UR22 ;  /* 0x00000004ff167299 */ /* 0x000fe40008011616 */
[----:B------:R-:W-:Y:S02]  /*1660*/  @UP2 USHF.R.U32.HI UR5, URZ, UR9, UR10 ;  /* 0x00000009ff052299 */ /* 0x000fe4000801160a */
[----:B------:R-:W-:Y:S01]  /*1670*/  UMOV UR7, UR19 ;  /* 0x0000001300077c82 */ /* 0x000fe20008000000 */
[----:B------:R-:W-:Y:S01]  /*1680*/  UMOV UR16, UR17 ;  /* 0x0000001100107c82 */ /* 0x000fe20008000000 */
[----:B------:R-:W-:-:S02]  /*1690*/  @UP2 USHF.R.U32.HI UR6, URZ, UR9, UR7 ;  /* 0x00000009ff062299 */ /* 0x000fc40008011607 */
[----:B------:R-:W-:Y:S02]  /*16a0*/  USHF.R.U32.HI UR16, URZ, UR13, UR16 ;  /* 0x0000000dff107299 */ /* 0x000fe40008011610 */
[----:B------:R-:W-:Y:S02]  /*16b0*/  USEL UR4, UR28, UR22, !UP0 ;  /* 0x000000161c047287 */ /* 0x000fe4000c000000 */
[----:B------:R-:W-:Y:S02]  /*16c0*/  UIMAD UR7, UR5, UR29, URZ ;  /* 0x0000001d050772a4 */ /* 0x000fe4000f8e02ff */
[----:B------:R-:W-:Y:S02]  /*16d0*/  USEL UR5, UR31, UR16, !UP1 ;  /* 0x000000101f057287 */ /* 0x000fe4000c800000 */
[----:B------:R-:W-:Y:S02]  /*16e0*/  UIMAD UR12, UR6, UR29, URZ ;  /* 0x0000001d060c72a4 */ /* 0x000fe4000f8e02ff */
[----:B------:R-:W-:-:S02]  /*16f0*/  UISETP.GE.AND UP0, UPT, UR4, UR7, UPT ;  /* 0x000000070400728c */ /* 0x000fc4000bf06270 */
[----:B------:R-:W-:Y:S02]  /*1700*/  UIMAD.WIDE.U32 UR10, UR4, UR8, URZ ;  /* 0x00000008040a72a5 */ /* 0x000fe4000f8e00ff */
[----:B------:R-:W-:Y:S02]  /*1710*/  UISETP.GE.OR UP0, UPT, UR5, UR12, UP0 ;  /* 0x0000000c0500728c */ /* 0x000fe40008706670 */
[----:B------:R-:W-:Y:S02]  /*1720*/  UIMAD.WIDE.U32 UR12, UR5, UR8, URZ ;  /* 0x00000008050c72a5 */ /* 0x000fe4000f8e00ff */
[----:B------:R-:W-:Y:S01]  /*1730*/  UIADD3 UR10, UPT, UPT, -UR4, URZ, URZ ;  /* 0x000000ff040a7290 */ /* 0x000fe2000fffe1ff */
[----:B------:R-:W-:Y:S01]  /*1740*/  UMOV UR8, UR11 ;  /* 0x0000000b00087c82 */ /* 0x000fe20008000000 */
[----:B------:R-:W-:Y:S02]  /*1750*/  UIADD3 UR20, UPT, UPT, -UR5, URZ, URZ ;  /* 0x000000ff05147290 */ /* 0x000fe4000fffe1ff */
[----:B------:R-:W-:-:S03]  /*1760*/  USHF.R.U32.HI UR8, URZ, UR9, UR8 ;  /* 0x00000009ff087299 */ /* 0x000fc60008011608 */
[----:B------:R-:W-:Y:S01]  /*1770*/  @!UP0 UMOV UR7, UR13 ;  /* 0x0000000d00078c82 */ /* 0x000fe20008000000 */
[----:B------:R-:W-:Y:S02]  /*1780*/  UIMAD UR28, UR14, UR10, UR28 ;  /* 0x0000000a0e1c72a4 */ /* 0x000fe4000f8e021c */
[----:B------:R-:W-:Y:S02]  /*1790*/  USEL UR8, UR4, UR8, !UP2 ;  /* 0x0000000804087287 */ /* 0x000fe4000d000000 */
[----:B------:R-:W-:Y:S02]  /*17a0*/  @!UP0 USHF.R.U32.HI UR7, URZ, UR9, UR7 ;  /* 0x00000009ff078299 */ /* 0x000fe40008011607 */
[----:B------:R-:W-:Y:S02]  /*17b0*/  UIADD3 UR9, UPT, UPT, -UR8, URZ, URZ ;  /* 0x000000ff08097290 */ /* 0x000fe4000fffe1ff */
[----:B------:R-:W-:Y:S02]  /*17c0*/  @!UP0 USEL UR7, UR5, UR7, !UP2 ;  /* 0x0000000705078287 */ /* 0x000fe4000d000000 */
[----:B------:R-:W-:-:S02]  /*17d0*/  UIMAD UR9, UR29, UR9, UR4 ;  /* 0x000000091d0972a4 */ /* 0x000fc4000f8e0204 */
[----:B------:R-:W-:Y:S02]  /*17e0*/  @!UP0 UIADD3 UR8, UPT, UPT, UR8, -UR7, URZ ;  /* 0x8000000708088290 */ /* 0x000fe4000fffe0ff */
[----:B------:R-:W-:Y:S02]  /*17f0*/  @!UP0 UIMAD UR6, UR9, UR6, UR7 ;  /* 0x00000006090682a4 */ /* 0x000fe4000f8e0207 */
[----:B------:R-:W-:Y:S02]  /*1800*/  @!UP0 UIMAD UR4, UR8, UR29, UR5 ;  /* 0x0000001d080482a4 */ /* 0x000fe4000f8e0205 */
[----:B------:R-:W-:Y:S02]  /*1810*/  UIMAD UR20, UR30, UR20, UR31 ;  /* 0x000000141e1472a4 */ /* 0x000fe4000f8e021f */
[----:B------:R-:W-:Y:S01]  /*1820*/  UIMAD UR28, UR4, UR14, UR28 ;  /* 0x0000000e041c72a4 */ /* 0x000fe2000f8e021c */
[----:B------:R-:W-:Y:S02]  /*1830*/  @!UP0 UMOV UR5, UR6 ;  /* 0x0000000600058c82 */ /* 0x000fe40008000000 */
[----:B------:R-:W-:-:S12]  /*1840*/  UIMAD UR20, UR5, UR30, UR20 ;  /* 0x0000001e051472a4 */ /* 0x000fd8000f8e0214 */
.L_x_18:
[----:B------:R-:W-:-:S09]  /*1850*/  UISETP.NE.AND UP0, UPT, UR33, 0x1, UPT ;  /* 0x000000012100788c */ /* 0x000fd2000bf05270 */
[----:B------:R-:W-:Y:S05]  /*1860*/  BRA.U UP0, `(.L_x_19) ;  /* 0x0000000100447547 */ /* 0x000fea000b800000 */
[----:B------:R-:W1:Y:S01]  /*1870*/  LDCU.128 UR8, c[0x0][0xb10] ;  /* 0x00016200ff0877ac */ /* 0x000e620008000c00 */
[----:B------:R-:W2:Y:S01]  /*1880*/  LDCU UR12, c[0x0][0xb0c] ;  /* 0x00016180ff0c77ac */ /* 0x000ea20008000800 */
[----:B------:R-:W3:Y:S01]  /*1890*/  LDCU UR13, c[0x0][0xb20] ;  /* 0x00016400ff0d77ac */ /* 0x000ee20008000800 */
[----:B-1----:R-:W-:Y:S02]  /*18a0*/  UIMAD.WIDE.U32 UR6, UR20, UR8, URZ ;  /* 0x00000008140672a5 */ /* 0x002fe4000f8e00ff */
[----:B------:R-:W-:Y:S02]  /*18b0*/  UIMAD.WIDE.U32 UR4, UR28, UR11, URZ ;  /* 0x0000000b1c0472a5 */ /* 0x000fe4000f8e00ff */
[----:B--2---:R-:W-:Y:S02]  /*18c0*/  UISETP.NE.AND UP1, UPT, UR12, 0x1, UPT ;  /* 0x000000010c00788c */ /* 0x004fe4000bf25270 */
[----:B------:R-:W-:Y:S01]  /*18d0*/  UISETP.NE.AND UP0, UPT, UR10, 0x1, UPT ;  /* 0x000000010a00788c */ /* 0x000fe2000bf05270 */
[----:B------:R-:W-:-:S02]  /*18e0*/  UMOV UR6, UR7 ;  /* 0x0000000700067c82 */ /* 0x000fc40008000000 */
[----:B------:R-:W-:Y:S01]  /*18f0*/  UMOV UR4, UR5 ;  /* 0x0000000500047c82 */ /* 0x000fe20008000000 */
[----:B------:R-:W-:Y:S02]  /*1900*/  USHF.R.U32.HI UR9, URZ, UR9, UR6 ;  /* 0x00000009ff097299 */ /* 0x000fe40008011606 */
[----:B---3--:R-:W-:Y:S02]  /*1910*/  USHF.R.U32.HI UR4, URZ, UR13, UR4 ;  /* 0x0000000dff047299 */ /* 0x008fe40008011604 */
[----:B------:R-:W-:Y:S02]  /*1920*/  USEL UR5, UR20, UR9, !UP1 ;  /* 0x0000000914057287 */ /* 0x000fe4000c800000 */
[----:B------:R-:W-:-:S04]  /*1930*/  USEL UR4, UR28, UR4, !UP0 ;  /* 0x000000041c047287 */ /* 0x000fc8000c000000 */
[----:B------:R-:W-:Y:S02]  /*1940*/  UIADD3 UR6, UPT, UPT, -UR4, UR5, URZ ;  /* 0x0000000504067290 */ /* 0x000fe4000fffe1ff */
[----:B------:R-:W-:Y:S02]  /*1950*/  UIADD3 UR4, UPT, UPT, UR4, -UR5, URZ ;  /* 0x8000000504047290 */ /* 0x000fe4000fffe0ff */
[----:B------:R-:W-:Y:S02]  /*1960*/  UIMAD UR28, UR6, UR10, UR28 ;  /* 0x0000000a061c72a4 */ /* 0x000fe4000f8e021c */
[----:B------:R-:W-:-:S12]  /*1970*/  UIMAD UR20, UR4, UR12, UR20 ;  /* 0x0000000c041472a4 */ /* 0x000fd8000f8e0214 */
.L_x_19:
[----:B------:R-:W-:-:S09]  /*1980*/  UISETP.EQ.U32.AND UP0, UPT, UR34, 0x1, UPT ;  /* 0x000000012200788c */ /* 0x000fd2000bf02070 */
[----:B------:R-:W-:Y:S05]  /*1990*/  BRA.U !UP0, `(.L_x_20) ;  /* 0x00000001080c7547 */ /* 0x000fea000b800000 */
[----:B------:R-:W-:Y:S01]  /*19a0*/  UCGABAR_WAIT ;  /* 0x0000000000007dc7 */ /* 0x000fe20008000000 */
[----:B------:R-:W-:Y:S01]  /*19b0*/  CCTL.IVALL ;  /* 0x00000000ff00798f */ /* 0x000fe20002000000 */
[----:B------:R-:W-:Y:S05]  /*19c0*/  BRA `(.L_x_21) ;  /* 0x0000000000047947 */ /* 0x000fea0003800000 */
.L_x_20:
[----:B------:R-:W-:Y:S06]  /*19d0*/  BAR.SYNC.DEFER_BLOCKING 0x0 ;  /* 0x0000000000007b1d */ /* 0x000fec0000010000 */
.L_x_21:
[----:B------:R-:W-:Y:S05]  /*19e0*/  BRA.U UP5, `(.L_x_22) ;  /* 0x0000001105c07547 */ /* 0x000fea000b800000 */
[----:B------:R-:W1:Y:S01]  /*19f0*/  LDCU UR6, c[0x0][0x38c] ;  /* 0x00007180ff0677ac */ /* 0x000e620008000800 */
[----:B------:R-:W-:Y:S01]  /*1a00*/  PLOP3.LUT P1, PT, PT, PT, UP3, 0x80, 0x8 ;  /* 0x000000000008781c */ /* 0x000fe20003f2f038 */
[----:B------:R-:W-:Y:S01]  /*1a10*/  IMAD.MOV.U32 R12, RZ, RZ, 0x1 ;  /* 0x00000001ff0c7424 */ /* 0x000fe200078e00ff */
[----:B------:R-:W-:Y:S01]  /*1a20*/  ISETP.NE.AND P2, PT, R0, RZ, P3 ;  /* 0x000000ff0000720c */ /* 0x000fe20001f45270 */
[----:B------:R-:W-:Y:S01]  /*1a30*/  USHF.L.U32 UR7, UR31, 0x6, URZ ;  /* 0x000000061f077899 */ /* 0x000fe200080006ff */
[----:B------:R-:W-:Y:S01]  /*1a40*/  PLOP3.LUT P1, PT, P1, PT, PT, 0x8, 0x80 ;  /* 0x000000000080781c */ /* 0x000fe20000f2e170 */
[----:B------:R-:W-:Y:S01]  /*1a50*/  UISETP.NE.AND UP1, UPT, UR25, URZ, UPT ;  /* 0x000000ff1900728c */ /* 0x000fe2000bf25270 */
[----:B------:R-:W-:Y:S01]  /*1a60*/  CS2R R10, SRZ ;  /* 0x00000000000a7805 */ /* 0x000fe2000001ff00 */
[----:B------:R-:W-:Y:S01]  /*1a70*/  IMAD.MOV.U32 R9, RZ, RZ, RZ ;  /* 0x000000ffff097224 */ /* 0x000fe200078e00ff */
[----:B------:R-:W2:Y:S01]  /*1a80*/  LDCU UR40, c[0x0][0x370] ;  /* 0x00006e00ff2877ac */ /* 0x000ea20008000800 */
[----:B------:R-:W-:Y:S01]  /*1a90*/  IMAD.MOV.U32 R8, RZ, RZ, 0x1 ;  /* 0x00000001ff087424 */ /* 0x000fe200078e00ff */
[----:B------:R-:W-:Y:S01]  /*1aa0*/  USEL UR25, UR46, 0x2, UP1 ;  /* 0x000000022e197887 */ /* 0x000fe20008800000 */
[----:B------:R-:W3:Y:S01]  /*1ab0*/  LDCU.64 UR30, c[0x0][0x348] ;  /* 0x00006900ff1e77ac */ /* 0x000ee20008000a00 */
[----:B-1----:R-:W-:-:S02]  /*1ac0*/  UIADD3 UR5, UPT, UPT, UR6, 0x3f, URZ ;  /* 0x0000003f06057890 */ /* 0x002fc4000fffe0ff */
[----:B------:R-:W-:Y:S02]  /*1ad0*/  UIADD3 UR49, UPT, UPT, UR6, 0x7e, URZ ;  /* 0x0000007e06317890 */ /* 0x000fe4000fffe0ff */
[----:B------:R-:W-:Y:S01]  /*1ae0*/  USHF.R.S32.HI UR4, URZ, 0x1f, UR5 ;  /* 0x0000001fff047899 */ /* 0x000fe20008011405 */
[----:B------:R-:W1:Y:S03]  /*1af0*/  LDCU UR39, c[0x0][0x374] ;  /* 0x00006e80ff2777ac */ /* 0x000e660008000800 */
[----:B------:R-:W-:Y:S02]  /*1b00*/  ULEA.HI UR4, UR4, UR5, URZ, 0x6 ;  /* 0x0000000504047291 */ /* 0x000fe4000f8f30ff */
[----:B------:R-:W-:Y:S02]  /*1b10*/  ULOP3.LUT UR5, UR7, 0x40, URZ, 0xc0, !UPT ;  /* 0x0000004007057892 */ /* 0x000fe4000f8ec0ff */
[----:B------:R-:W-:-:S02]  /*1b20*/  USHF.R.S32.HI UR42, URZ, 0x6, UR4 ;  /* 0x00000006ff2a7899 */ /* 0x000fc40008011404 */
[----:B------:R-:W-:Y:S02]  /*1b30*/  UIADD3 UR4, UPT, UPT, UR6, -0x1, URZ ;  /* 0xffffffff06047890 */ /* 0x000fe4000fffe0ff */
[----:B------:R-:W-:Y:S02]  /*1b40*/  UISETP.LT.U32.AND UP0, UPT, UR42, 0x2, UPT ;  /* 0x000000022a00788c */ /* 0x000fe4000bf01070 */
[----:B------:R-:W-:Y:S02]  /*1b50*/  UISETP.GE.U32.AND UP2, UPT, UR4, -0x7f, UPT ;  /* 0xffffff810400788c */ /* 0x000fe4000bf46070 */
[----:B------:R-:W-:Y:S02]  /*1b60*/  USEL UR41, UR42, 0x2, UP0 ;  /* 0x000000022a297887 */ /* 0x000fe40008000000 */
[----:B------:R-:W-:Y:S02]  /*1b70*/  ULEA UR48, UR32, UR5, 0x5 ;  /* 0x0000000520307291 */ /* 0x000fe4000f8e28ff */
[----:B------:R-:W-:-:S02]  /*1b80*/  UIADD3 UR4, UPT, UPT, UR41, -0x1, URZ ;  /* 0xffffffff29047890 */ /* 0x000fc4000fffe0ff */
[----:B------:R-:W-:Y:S02]  /*1b90*/  ULEA UR44, UR44, UR5, 0x4 ;  /* 0x000000052c2c7291 */ /* 0x000fe4000f8e20ff */
[----:B------:R-:W-:Y:S02]  /*1ba0*/  UIADD3 UR46, UPT, UPT, UR42, -UR41, URZ ;  /* 0x800000292a2e7290 */ /* 0x000fe4000fffe0ff */
[----:B------:R-:W-:Y:S01]  /*1bb0*/  @UP2 UIADD3 UR4, UPT, UPT, UR41, URZ, URZ ;  /* 0x000000ff29042290 */ /* 0x000fe2000fffe0ff */
[----:B------:R-:W-:-:S03]  /*1bc0*/  UMOV UR7, URZ ;  /* 0x000000ff00077c82 */ /* 0x000fc60008000000 */
[----:B------:R-:W-:Y:S02]  /*1bd0*/  UIADD3 UR29, UPT, UPT, UR4, 0x1, URZ ;  /* 0x00000001041d7890 */ /* 0x000fe4000fffe0ff */
[----:B-123--:R-:W-:-:S12]  /*1be0*/  UIADD3 UR43, UPT, UPT, -UR4, URZ, URZ ;  /* 0x000000ff042b7290 */ /* 0x00efd8000fffe1ff */
.L_x_42:
[----:B------:R-:W-:Y:S01]  /*1bf0*/  UISETP.NE.AND UP0, UPT, UR47, URZ, UPT ;  /* 0x000000ff2f00728c */ /* 0x000fe2000bf05270 */
[----:B------:R-:W1:Y:S08]  /*1c00*/  S2UR UR47, SR_CgaCtaId ;  /* 0x00000000002f79c3 */ /* 0x000e700000008800 */
[----:B------:R-:W-:Y:S05]  /*1c10*/  BRA.U UP0, `(.L_x_23) ;  /* 0x0000000100347547 */ /* 0x000fea000b800000 */
[----:B------:R-:W2:Y:S01]  /*1c20*/  S2R R0, SR_CgaCtaId ;  /* 0x0000000000007919 */ /* 0x000ea20000008800 */
[----:B------:R-:W-:-:S04]  /*1c30*/  MOV R2, 0x400 ;  /* 0x0000040000027802 */ /* 0x000fc80000000f00 */
[----:B--2---:R-:W-:Y:S02]  /*1c40*/  LEA R0, R0, R2, 0x18 ;  /* 0x0000000200007211 */ /* 0x004fe400078ec0ff */
[----:B------:R-:W-:-:S03]  /*1c50*/  SHF.L.U32 R2, R8, 0x1f, RZ ;  /* 0x0000001f08027819 */ /* 0x000fc600000006ff */
[----:B------:R-:W-:-:S04]  /*1c60*/  IMAD R0, R9, 0x8, R0 ;  /* 0x0000000809007824 */ /* 0x000fc800078e0200 */
[----:B------:R-:W2:Y:S02]  /*1c70*/  SYNCS.PHASECHK.TRANS64.TRYWAIT P0, [R0+URZ+0xe0], R2 ;  /* 0x0000e002000075a7 */ /* 0x000ea400080011ff */
[----:B--2---:R-:W-:Y:S05]  /*1c80*/  @!P0 BRA `(.L_x_24) ;  /* 0x0000007000a88947 */ /* 0x004fea0003800000 */
.L_x_147:
[----:B------:R-:W-:Y:S01]  /*1c90*/  VIADD R9, R9, 0x1 ;  /* 0x0000000109097836 */ /* 0x000fe20000000000 */
[----:B------:R2:W-:Y:S04]  /*1ca0*/  SYNCS.ARRIVE.TRANS64.A1T0 RZ, [R0+URZ+0xd0], RZ ;  /* 0x0000d0ff00ff79a7 */ /* 0x0005e800081000ff */
[----:B------:R-:W-:-:S04]  /*1cb0*/  ISETP.NE.AND P0, PT, R9, 0x2, PT ;  /* 0x000000020900780c */ /* 0x000fc80003f05270 */
[----:B------:R-:W-:Y:S02]  /*1cc0*/  SEL R9, R9, RZ, P0 ;  /* 0x000000ff09097207 */ /* 0x000fe40000000000 */
[----:B--2---:R-:W-:-:S04]  /*1cd0*/  SEL R0, RZ, 0x1, P0 ;  /* 0x00000001ff007807 */ /* 0x004fc80000000000 */
[----:B------:R-:W-:-:S07]  /*1ce0*/  LOP3.LUT R8, R8, R0, RZ, 0x3c, !PT ;  /* 0x0000000008087212 */ /* 0x000fce00078e3cff */
.L_x_23:
[----:B------:R-:W-:Y:S01]  /*1cf0*/  UMOV UR6, 0x400 ;  /* 0x0000040000067882 */ /* 0x000fe20000000000 */
[----:B------:R-:W-:Y:S01]  /*1d00*/  SHF.L.U32 R0, R12, 0x1f, RZ ;  /* 0x0000001f0c007819 */ /* 0x000fe200000006ff */
[----:B-1----:R-:W-:Y:S02]  /*1d10*/  ULEA UR6, UR47, UR6, 0x18 ;  /* 0x000000062f067291 */ /* 0x002fe4000f8ec0ff */
[----:B------:R-:W-:Y:S02]  /*1d20*/  UISETP.GE.U32.AND UP0, UPT, UR49, 0x7f, UPT ;  /* 0x0000007f3100788c */ /* 0x000fe4000bf06070 */
[----:B------:R-:W-:Y:S02]  /*1d30*/  ULEA UR4, UR7, UR6, 0x3 ;  /* 0x0000000607047291 */ /* 0x000fe4000f8e18ff */
[----:B------:R-:W-:Y:S01]  /*1d40*/  ULEA UR11, UR28, UR48, 0x7 ;  /* 0x000000301c0b7291 */ /* 0x000fe2000f8e38ff */
[----:B------:R-:W-:-:S06]  /*1d50*/  UMOV UR13, URZ ;  /* 0x000000ff000d7c82 */ /* 0x000fcc0008000000 */
[----:B------:R1:W2:Y:S01]  /*1d60*/  SYNCS.PHASECHK.TRANS64.TRYWAIT P0, [UR4+0x10], R0 ;  /* 0x00001000ff0075a7 */ /* 0x0002a20008001104 */
[----:B------:R-:W-:-:S04]  /*1d70*/  ULEA.HI UR4, UR20, UR20, URZ, 0x1 ;  /* 0x0000001414047291 */ /* 0x000fc8000f8f08ff */
[----:B------:R-:W-:-:S04]  /*1d80*/  USHF.L.U32 UR4, UR4, 0x6, URZ ;  /* 0x0000000604047899 */ /* 0x000fc800080006ff */
[----:B------:R-:W-:-:S04]  /*1d90*/  ULOP3.LUT UR35, UR4, 0xffffff80, URZ, 0xc0, !UPT ;  /* 0xffffff8004237892 */ /* 0x000fc8000f8ec0ff */
[----:B------:R-:W-:Y:S01]  /*1da0*/  UIADD3 UR35, UPT, UPT, UR44, UR35, URZ ;  /* 0x000000232c237290 */ /* 0x000fe2000fffe0ff */
[----:B------:R-:W-:Y:S11]  /*1db0*/  BRA.U !UP0, `(.L_x_25) ;  /* 0x0000000108d47547 */ /* 0x000ff6000b800000 */
[----:B------:R-:W-:Y:S01]  /*1dc0*/  UMOV UR18, UR43 ;  /* 0x0000002b00127c82 */ /* 0x000fe20008000000 */
[----:B------:R-:W-:Y:S01]  /*1dd0*/  UMOV UR4, UR7 ;  /* 0x0000000700047c82 */ /* 0x000fe20008000000 */
[----:B------:R-:W-:-:S05]  /*1de0*/  UMOV UR34, URZ ;  /* 0x000000ff00227c82 */ /* 0x000fca0008000000 */
.L_x_31:
[----:B------:R-:W-:Y:S01]  /*1df0*/  ULEA UR33, UR4, UR6, 0x3 ;  /* 0x0000000604217291 */ /* 0x000fe2000f8e18ff */
[----:B------:R-:W-:Y:S01]  /*1e00*/  @P3 MOV R2, 0x8000 ;  /* 0x0000800000023802 */ /* 0x000fe20000000f00 */
[----:B--2-4-:R-:W-:Y:S10]  /*1e10*/  @P0 BRA `(.L_x_26) ;  /* 0x00000000000c0947 */ /* 0x014ff40003800000 */
[----:B------:R-:W-:-:S04]  /*1e20*/  SHF.L.U32 R3, R12, 0x1f, RZ ;  /* 0x0000001f0c037819 */ /* 0x000fc800000006ff */
[----:B------:R-:W2:Y:S02]  /*1e30*/  SYNCS.PHASECHK.TRANS64.TRYWAIT P0, [UR33+0x10], R3 ;  /* 0x00001003ff0075a7 */ /* 0x000ea40008001121 */
[----:B--2---:R-:W-:Y:S05]  /*1e40*/  @!P0 BRA `(.L_x_27) ;  /* 0x00000070004c8947 */ /* 0x004fea0003800000 */
.L_x_26:
[----:B------:R2:W-:Y:S01]  /*1e50*/  @P3 SYNCS.ARRIVE.TRANS64 RZ, [UR33], R2 ;  /* 0x00000002ffff39a7 */ /* 0x0005e20008000021 */
[----:B------:R-:W-:Y:S02]  /*1e60*/  ULOP3.LUT UR5, UR25, 0x2, URZ, 0xfc, !UPT ;  /* 0x0000000219057892 */ /* 0x000fe4000f8efcff */
[----:B------:R-:W-:Y:S02]  /*1e70*/  UIADD3 UR18, UPT, UPT, UR18, 0x1, URZ ;  /* 0x0000000112127890 */ /* 0x000fe4000fffe0ff */
[----:B------:R-:W-:Y:S02]  /*1e80*/  UISETP.NE.AND UP0, UPT, UR5, 0x2, UPT ;  /* 0x000000020500788c */ /* 0x000fe4000bf05270 */
[----:B------:R-:W-:-:S07]  /*1e90*/  UISETP.NE.AND UP2, UPT, UR18, 0x1, UPT ;  /* 0x000000011200788c */ /* 0x000fce000bf45270 */
[----:B------:R-:W-:Y:S05]  /*1ea0*/  BRA.U UP0, `(.L_x_28) ;  /* 0x0000000100047547 */ /* 0x000fea000b800000 */
[----:B------:R-:W-:Y:S05]  /*1eb0*/  BPT.TRAP 0x1 ;  /* 0x000000040000795c */ /* 0x000fea0000300000 */
.L_x_28:
[----:B------:R-:W-:Y:S04]  /*1ec0*/  BSSY.RECONVERGENT B0, `(.L_x_29) ;  /* 0x0000003000007945 */ /* 0x000fe80003800200 */
[----:B------:R-:W-:Y:S05]  /*1ed0*/  @!P2 BRA `(.L_x_30) ;  /* 0x000000000004a947 */ /* 0x000fea0003800000 */
[----:B------:R-:W-:Y:S05]  /*1ee0*/  BPT.TRAP 0x1 ;  /* 0x000000040000795c */ /* 0x000fea0000300000 */
.L_x_30:
[----:B------:R-:W-:Y:S05]  /*1ef0*/  BSYNC.RECONVERGENT B0 ;  /* 0x0000000000007941 */ /* 0x000fea0003800200 */
.L_x_29:
[----:B------:R-:W-:Y:S02]  /*1f00*/  UIADD3 UR5, UPT, UPT, UR4, 0x1, URZ ;  /* 0x0000000104057890 */ /* 0x000fe4000fffe0ff */
[----:B------:R-:W-:Y:S02]  /*1f10*/  USHF.L.U32 UR4, UR4, 0xc, URZ ;  /* 0x0000000c04047899 */ /* 0x000fe400080006ff */
[----:B------:R-:W-:Y:S02]  /*1f20*/  UISETP.NE.AND UP0, UPT, UR5, 0x2, UPT ;  /* 0x000000020500788c */ /* 0x000fe4000bf05270 */
[----:B------:R-:W-:Y:S02]  /*1f30*/  ULOP3.LUT UR32, UR27, UR4, URZ, 0xfc, !UPT ;  /* 0x000000041b207292 */ /* 0x000fe4000f8efcff */
[----:B------:R-:W-:Y:S02]  /*1f40*/  USEL UR8, URZ, 0x1, UP0 ;  /* 0x00000001ff087887 */ /* 0x000fe40008000000 */
[----:B------:R-:W-:-:S02]  /*1f50*/  USEL UR7, UR5, URZ, UP0 ;  /* 0x000000ff05077287 */ /* 0x000fc40008000000 */
[----:B------:R-:W-:Y:S02]  /*1f60*/  UIADD3 UR16, UP1, UPT, UR30, 0x80, URZ ;  /* 0x000000801e107890 */ /* 0x000fe4000ff3e0ff */
[----:B------:R-:W-:Y:S01]  /*1f70*/  ULEA UR5, UR7, UR6, 0x3 ;  /* 0x0000000607057291 */ /* 0x000fe2000f8e18ff */
[----:B------:R-:W-:Y:S01]  /*1f80*/  LOP3.LUT R12, R12, UR8, RZ, 0x3c, !PT ;  /* 0x000000080c0c7c12 */ /* 0x000fe2000f8e3cff */
[----:B------:R-:W-:Y:S02]  /*1f90*/  ULOP3.LUT UR8, UR26, UR4, URZ, 0xfc, !UPT ;  /* 0x000000041a087292 */ /* 0x000fe4000f8efcff */
[----:B------:R-:W-:Y:S01]  /*1fa0*/  ULEA UR32, UR32, UR6, 0x1 ;  /* 0x0000000620207291 */ /* 0x000fe2000f8e08ff */
[----:B-1----:R-:W-:Y:S01]  /*1fb0*/  SHF.L.U32 R0, R12, 0x1f, RZ ;  /* 0x0000001f0c007819 */ /* 0x002fe200000006ff */
[----:B------:R-:W-:Y:S02]  /*1fc0*/  UIADD3 UR14, UP0, UPT, UR30, 0x180, URZ ;  /* 0x000001801e0e7890 */ /* 0x000fe4000ff1e0ff */
[----:B------:R-:W-:Y:S01]  /*1fd0*/  ULEA UR8, UR8, UR6, 0x1 ;  /* 0x0000000608087291 */ /* 0x000fe2000f8e08ff */
[----:B------:R3:W4:Y:S01]  /*1fe0*/  SYNCS.PHASECHK.TRANS64.TRYWAIT P0, [UR5+0x10], R0 ;  /* 0x00001000ff0075a7 */ /* 0x0007220008001105 */
[----:B------:R-:W-:-:S02]  /*1ff0*/  ULOP3.LUT UR33, UR33, 0xfefffff8, URZ, 0xc0, !UPT ;  /* 0xfefffff821217892 */ /* 0x000fc4000f8ec0ff */
[----:B------:R-:W-:Y:S02]  /*2000*/  UIADD3.X UR17, UPT, UPT, URZ, UR31, URZ, UP1, !UPT ;  /* 0x0000001fff117290 */ /* 0x000fe40008ffe4ff */
[----:B------:R-:W-:Y:S02]  /*2010*/  UIADD3 UR32, UPT, UPT, UR32, 0x4300, URZ ;  /* 0x0000430020207890 */ /* 0x000fe4000fffe0ff */
[----:B------:R-:W-:Y:S02]  /*2020*/  UPRMT UR5, URZ, 0x5410, UR24 ;  /* 0x00005410ff057896 */ /* 0x000fe40008000018 */
[----:B------:R-:W-:Y:S02]  /*2030*/  UIADD3 UR8, UPT, UPT, UR8, 0x8300, URZ ;  /* 0x0000830008087890 */ /* 0x000fe4000fffe0ff */
[----:B------:R-:W-:Y:S02]  /*2040*/  UIADD3.X UR15, UPT, UPT, URZ, UR31, URZ, UP0, !UPT ;  /* 0x0000001fff0f7290 */ /* 0x000fe400087fe4ff */
[----:B------:R-:W-:Y:S01]  /*2050*/  UPRMT UR4, URZ, 0x5410, UR21 ;  /* 0x00005410ff047896 */ /* 0x000fe20008000015 */
[----:B------:R-:W-:Y:S01]  /*2060*/  UMOV UR22, 0x0 ;  /* 0x0000000000167882 */ /* 0x000fe20000000000 */
[----:B------:R-:W-:Y:S01]  /*2070*/  UMOV UR23, 0x10000000 ;  /* 0x1000000000177882 */ /* 0x000fe20000000000 */
[----:B------:R-:W-:Y:S01]  /*2080*/  UMOV UR10, UR34 ;  /* 0x00000022000a7c82 */ /* 0x000fe20008000000 */
[----:B------:R-:W-:Y:S01]  /*2090*/  UMOV UR12, UR36 ;  /* 0x00000024000c7c82 */ /* 0x000fe20008000000 */
[----:B------:R-:W-:Y:S01]  /*20a0*/  UMOV UR9, UR33 ;  /* 0x0000002100097c82 */ /* 0x000fe20008000000 */
[----:B------:R1:W-:Y:S01]  /*20b0*/  UTMALDG.3D.MULTICAST.2CTA [UR32], [UR16], UR5, desc[UR22] ;  /* 0x00001620100073b4 */ /* 0x0003e20008211805 */
[----:B------:R-:W-:-:S02]  /*20c0*/  UMOV UR13, UR29 ;  /* 0x0000001d000d7c82 */ /* 0x000fc40008000000 */
[----:B------:R2:W-:Y:S01]  /*20d0*/  UTMALDG.3D.MULTICAST.2CTA [UR8], [UR14], UR4, desc[UR22] ;  /* 0x000016080e0073b4 */ /* 0x0005e20008211804 */
[----:B-1----:R-:W-:Y:S01]  /*20e0*/  UIADD3 UR34, UPT, UPT, UR34, 0x40, URZ ;  /* 0x0000004022227890 */ /* 0x002fe2000fffe0ff */
[----:B--2---:R-:W-:Y:S01]  /*20f0*/  UMOV UR4, UR7 ;  /* 0x0000000700047c82 */ /* 0x004fe20008000000 */
[----:B---3--:R-:W-:Y:S10]  /*2100*/  BRA.U UP2, `(.L_x_31) ;  /* 0xfffffffd02387547 */ /* 0x008ff4000b83ffff */
.L_x_25:
[----:B------:R-:W-:Y:S01]  /*2110*/  ULEA UR4, UR7, UR6, 0x3 ;  /* 0x0000000607047291 */ /* 0x000fe2000f8e18ff */
[----:B-1----:R-:W-:Y:S01]  /*2120*/  SHF.L.U32 R0, R12, 0x1f, RZ ;  /* 0x0000001f0c007819 */ /* 0x002fe200000006ff */
[----:B------:R-:W-:Y:S01]  /*2130*/  @!P1 SYNCS.ARRIVE.TRANS64.A1T0 RZ, [UR6+0x68], RZ ;  /* 0x000068ffffff99a7 */ /* 0x000fe20008100006 */
[----:B------:R-:W-:-:S06]  /*2140*/  UISETP.GT.AND UP0, UPT, UR42, UR41, UPT ;  /* 0x000000292a00728c */ /* 0x000fcc000bf04270 */
[----:B--2-4-:R1:W2:Y:S03]  /*2150*/  SYNCS.PHASECHK.TRANS64.TRYWAIT P0, [UR4+0x10], R0 ;  /* 0x00001000ff0075a7 */ /* 0x0142a60008001104 */
[----:B------:R-:W-:Y:S05]  /*2160*/  BRA.U !UP0, `(.L_x_32) ;  /* 0x0000000108d47547 */ /* 0x000fea000b800000 */
[----:B------:R-:W-:Y:S01]  /*2170*/  UIADD3 UR28, UPT, UPT, UR46, UR13, URZ ;  /* 0x0000000d2e1c7290 */ /* 0x000fe2000fffe0ff */
[----:B------:R-:W-:-:S11]  /*2180*/  UMOV UR4, UR7 ;  /* 0x0000000700047c82 */ /* 0x000fd60008000000 */
.L_x_38:
[----:B------:R-:W-:Y:S01]  /*2190*/  ULEA UR17, UR4, UR6, 0x3 ;  /* 0x0000000604117291 */ /* 0x000fe2000f8e18ff */
[----:B--2---:R-:W-:Y:S01]  /*21a0*/  @P3 MOV R2, 0x8000 ;  /* 0x0000800000023802 */ /* 0x004fe20000000f00 */
[----:B--2-4-:R-:W-:Y:S10]  /*21b0*/  @P0 BRA `(.L_x_33) ;  /* 0x00000000000c0947 */ /* 0x014ff40003800000 */
[----:B------:R-:W-:-:S04]  /*21c0*/  SHF.L.U32 R3, R12, 0x1f, RZ ;  /* 0x0000001f0c037819 */ /* 0x000fc800000006ff */
[----:B------:R-:W2:Y:S02]  /*21d0*/  SYNCS.PHASECHK.TRANS64.TRYWAIT P0, [UR17+0x10], R3 ;  /* 0x00001003ff0075a7 */ /* 0x000ea40008001111 */
[----:B--2---:R-:W-:Y:S05]  /*21e0*/  @!P0 BRA `(.L_x_34) ;  /* 0x0000006c007c8947 */ /* 0x004fea0003800000 */
.L_x_33:
[----:B------:R2:W-:Y:S01]  /*21f0*/  @P3 SYNCS.ARRIVE.TRANS64 RZ, [UR17], R2 ;  /* 0x00000002ffff39a7 */ /* 0x0005e20008000011 */
[----:B------:R-:W-:-:S04]  /*2200*/  ULOP3.LUT UR5, UR25, 0x2, URZ, 0xfc, !UPT ;  /* 0x0000000219057892 */ /* 0x000fc8000f8efcff */
[----:B------:R-:W-:-:S09]  /*2210*/  UISETP.NE.AND UP0, UPT, UR5, 0x2, UPT ;  /* 0x000000020500788c */ /* 0x000fd2000bf05270 */
[----:B------:R-:W-:Y:S05]  /*2220*/  BRA.U UP0, `(.L_x_35) ;  /* 0x0000000100047547 */ /* 0x000fea000b800000 */
[----:B------:R-:W-:Y:S05]  /*2230*/  BPT.TRAP 0x1 ;  /* 0x000000040000795c */ /* 0x000fea0000300000 */
.L_x_35:
[----:B------:R-:W-:Y:S04]  /*2240*/  BSSY.RECONVERGENT B0, `(.L_x_36) ;  /* 0x0000003000007945 */ /* 0x000fe80003800200 */
[----:B------:R-:W-:Y:S05]  /*2250*/  @!P2 BRA `(.L_x_37) ;  /* 0x000000000004a947 */ /* 0x000fea0003800000 */
[----:B------:R-:W-:Y:S05]  /*2260*/  BPT.TRAP 0x1 ;  /* 0x000000040000795c */ /* 0x000fea0000300000 */
.L_x_37:
[----:B------:R-:W-:Y:S05]  /*2270*/  BSYNC.RECONVERGENT B0 ;  /* 0x0000000000007941 */ /* 0x000fea0003800200 */
.L_x_36:
[----:B------:R-:W-:Y:S02]  /*2280*/  UIADD3 UR5, UPT, UPT, UR4, 0x1, URZ ;  /* 0x0000000104057890 */ /* 0x000fe4000fffe0ff */
[----:B------:R-:W-:Y:S02]  /*2290*/  USHF.L.U32 UR4, UR4, 0xc, URZ ;  /* 0x0000000c04047899 */ /* 0x000fe400080006ff */
[----:B------:R-:W-:Y:S02]  /*22a0*/  UISETP.NE.AND UP0, UPT, UR5, 0x2, UPT ;  /* 0x000000020500788c */ /* 0x000fe4000bf05270 */
[----:B------:R-:W-:Y:S02]  /*22b0*/  USHF.L.U32 UR18, UR13, 0x6, URZ ;  /* 0x000000060d127899 */ /* 0x000fe400080006ff */
[----:B------:R-:W-:Y:S02]  /*22c0*/  USEL UR8, URZ, 0x1, UP0 ;  /* 0x00000001ff087887 */ /* 0x000fe40008000000 */
[----:B------:R-:W-:-:S02]  /*22d0*/  USEL UR7, UR5, URZ, UP0 ;  /* 0x000000ff05077287 */ /* 0x000fc40008000000 */
[----:B------:R-:W-:Y:S02]  /*22e0*/  UIADD3 UR22, UP0, UPT, UR30, 0x180, URZ ;  /* 0x000001801e167890 */ /* 0x000fe4000ff1e0ff */
[----:B------:R-:W-:Y:S01]  /*22f0*/  ULEA UR5, UR7, UR6, 0x3 ;  /* 0x0000000607057291 */ /* 0x000fe2000f8e18ff */
[----:B------:R-:W-:Y:S01]  /*2300*/  LOP3.LUT R12, R12, UR8, RZ, 0x3c, !PT ;  /* 0x000000080c0c7c12 */ /* 0x000fe2000f8e3cff */
[----:B------:R-:W-:Y:S02]  /*2310*/  UIADD3 UR13, UPT, UPT, UR13, 0x1, URZ ;  /* 0x000000010d0d7890 */ /* 0x000fe4000fffe0ff */
[----:B------:R-:W-:Y:S01]  /*2320*/  UIADD3 UR14, UP1, UPT, UR30, 0x80, URZ ;  /* 0x000000801e0e7890 */ /* 0x000fe2000ff3e0ff */
[----:B-1----:R-:W-:Y:S01]  /*2330*/  SHF.L.U32 R0, R12, 0x1f, RZ ;  /* 0x0000001f0c007819 */ /* 0x002fe200000006ff */
[----:B------:R-:W-:Y:S02]  /*2340*/  UIADD3.X UR23, UPT, UPT, URZ, UR31, URZ, UP0, !UPT ;  /* 0x0000001fff177290 */ /* 0x000fe400087fe4ff */
[----:B------:R-:W-:Y:S01]  /*2350*/  UISETP.NE.AND UP0, UPT, UR13, UR28, UPT ;  /* 0x0000001c0d00728c */ /* 0x000fe2000bf05270 */
[----:B------:R3:W4:Y:S01]  /*2360*/  SYNCS.PHASECHK.TRANS64.TRYWAIT P0, [UR5+0x10], R0 ;  /* 0x00001000ff0075a7 */ /* 0x0007220008001105 */
[----:B------:R-:W-:-:S02]  /*2370*/  ULOP3.LUT UR5, UR27, UR4, URZ, 0xfc, !UPT ;  /* 0x000000041b057292 */ /* 0x000fc4000f8efcff */
[----:B------:R-:W-:Y:S02]  /*2380*/  ULOP3.LUT UR4, UR26, UR4, URZ, 0xfc, !UPT ;  /* 0x000000041a047292 */ /* 0x000fe4000f8efcff */
[----:B------:R-:W-:Y:S02]  /*2390*/  ULEA UR5, UR5, UR6, 0x1 ;  /* 0x0000000605057291 */ /* 0x000fe4000f8e08ff */
[----:B------:R-:W-:Y:S02]  /*23a0*/  ULEA UR4, UR4, UR6, 0x1 ;  /* 0x0000000604047291 */ /* 0x000fe4000f8e08ff */
[----:B------:R-:W-:Y:S02]  /*23b0*/  UIADD3 UR16, UPT, UPT, UR5, 0x4300, URZ ;  /* 0x0000430005107890 */ /* 0x000fe4000fffe0ff */
[----:B------:R-:W-:Y:S02]  /*23c0*/  ULOP3.LUT UR17, UR17, 0xfefffff8, URZ, 0xc0, !UPT ;  /* 0xfefffff811117892 */ /* 0x000fe4000f8ec0ff */
[----:B------:R-:W-:-:S02]  /*23d0*/  UIADD3.X UR15, UPT, UPT, URZ, UR31, URZ, UP1, !UPT ;  /* 0x0000001fff0f7290 */ /* 0x000fc40008ffe4ff */
[----:B------:R-:W-:Y:S02]  /*23e0*/  UPRMT UR5, URZ, 0x5410, UR24 ;  /* 0x00005410ff057896 */ /* 0x000fe40008000018 */
[----:B------:R-:W-:Y:S02]  /*23f0*/  UIADD3 UR8, UPT, UPT, UR4, 0x8300, URZ ;  /* 0x0000830004087890 */ /* 0x000fe4000fffe0ff */
[----:B------:R-:W-:Y:S01]  /*2400*/  UPRMT UR4, URZ, 0x5410, UR21 ;  /* 0x00005410ff047896 */ /* 0x000fe20008000015 */
[----:B------:R-:W-:Y:S01]  /*2410*/  UMOV UR32, 0x0 ;  /* 0x0000000000207882 */ /* 0x000fe20000000000 */
[----:B------:R-:W-:Y:S01]  /*2420*/  UMOV UR33, 0x10000000 ;  /* 0x1000000000217882 */ /* 0x000fe20000000000 */
[----:B------:R-:W-:Y:S01]  /*2430*/  UMOV UR19, UR35 ;  /* 0x0000002300137c82 */ /* 0x000fe20008000000 */
[----:B------:R-:W-:Y:S01]  /*2440*/  UMOV UR20, UR36 ;  /* 0x0000002400147c82 */ /* 0x000fe20008000000 */
[----:B------:R-:W-:Y:S01]  /*2450*/  UMOV UR12, UR36 ;  /* 0x00000024000c7c82 */ /* 0x000fe20008000000 */
[----:B------:R-:W-:Y:S01]  /*2460*/  UMOV UR9, UR17 ;  /* 0x0000001100097c82 */ /* 0x000fe20008000000 */
[----:B------:R-:W-:Y:S01]  /*2470*/  UMOV UR10, UR18 ;  /* 0x00000012000a7c82 */ /* 0x000fe20008000000 */
[----:B------:R-:W-:Y:S01]  /*2480*/  UTMALDG.3D.MULTICAST.2CTA [UR16], [UR14], UR5, desc[UR32] ;  /* 0x000020100e0073b4 */ /* 0x000fe20008211805 */
[----:B------:R1:W-:Y:S02]  /*2490*/  UTMALDG.3D.MULTICAST.2CTA [UR8], [UR22], UR4, desc[UR32] ;  /* 0x00002008160073b4 */ /* 0x0003e40008211804 */
[----:B-1----:R-:W-:Y:S01]  /*24a0*/  UMOV UR4, UR7 ;  /* 0x0000000700047c82 */ /* 0x002fe20008000000 */
[----:B---3--:R-:W-:Y:S05]  /*24b0*/  BRA.U UP0, `(.L_x_38) ;  /* 0xfffffffd00347547 */ /* 0x008fea000b83ffff */
.L_x_32:
[C---:B------:R-:W-:Y:S01]  /*24c0*/  LEA R3, R11.reuse, UR6, 0x3 ;  /* 0x000000060b037c11 */ /* 0x040fe2000f8e18ff */
[----:B------:R-:W-:Y:S01]  /*24d0*/  NOP ;  /* 0x0000000000007918 */ /* 0x000fe20000000000 */
[----:B-1----:R-:W-:Y:S02]  /*24e0*/  SHF.L.U32 R0, R10, 0x1f, RZ ;  /* 0x0000001f0a007819 */ /* 0x002fe400000006ff */
[----:B------:R-:W-:Y:S02]  /*24f0*/  LEA R4, R11, UR6, 0x4 ;  /* 0x000000060b047c11 */ /* 0x000fe4000f8e20ff */
[----:B--2-4-:R-:W1:Y:S02]  /*2500*/  SYNCS.PHASECHK.TRANS64.TRYWAIT P0, [R3+URZ+0x70], R0 ;  /* 0x00007000030075a7 */ /* 0x014e6400080011ff */
[----:B-1----:R-:W-:Y:S05]  /*2510*/  @!P0 BRA `(.L_x_39) ;  /* 0x0000006800c88947 */ /* 0x002fea0003800000 */
.L_x_150:
[----:B------:R-:W2:Y:S01]  /*2520*/  LDS.128 R4, [R4+0x100] ;  /* 0x0001000004047984 */ /* 0x000ea20000000c00 */
[----:B------:R-:W-:Y:S01]  /*2530*/  UISETP.GE.AND UP0, UPT, UR45, 0x1, UPT ;  /* 0x000000012d00788c */ /* 0x000fe2000bf06270 */
[----:B------:R-:W-:Y:S01]  /*2540*/  @!PT LDS RZ, [RZ] ;  /* 0x00000000fffff984 */ /* 0x000fe20000000800 */
[----:B------:R-:W-:Y:S01]  /*2550*/  @!PT LDS RZ, [RZ] ;  /* 0x00000000fffff984 */ /* 0x000fe20000000800 */
[----:B------:R-:W-:Y:S01]  /*2560*/  @!PT LDS RZ, [RZ] ;  /* 0x00000000fffff984 */ /* 0x000fe20000000800 */
[----:B------:R-:W-:Y:S01]  /*2570*/  @!PT LDS RZ, [RZ] ;  /* 0x00000000fffff984 */ /* 0x000fe20000000800 */
[----:B------:R3:W-:Y:S06]  /*2580*/  MEMBAR.ALL.CTA ;  /* 0x0000000000007992 */ /* 0x0007ec0000008000 */
[----:B---3--:R-:W3:Y:S01]  /*2590*/  FENCE.VIEW.ASYNC.S ;  /* 0x00000000000073c6 */ /* 0x008ee20000000000 */
[----:B--2---:R-:W-:-:S13]  /*25a0*/  LOP3.LUT P0, RZ, R6, 0x1, RZ, 0xc0, !PT ;  /* 0x0000000106ff7812 */ /* 0x004fda000780c0ff */
[----:B---3--:R-:W-:Y:S01]  /*25b0*/  VOTEU.ANY UP1, P0 ;  /* 0x0000000000ff7886 */ /* 0x008fe20000020100 */
[----:B------:R-:W-:-:S13]  /*25c0*/  PLOP3.LUT P0, PT, PT, PT, UP1, 0x80, 0x8 ;  /* 0x000000000008781c */ /* 0x000fda0003f0f018 */
[----:B-1----:R-:W-:Y:S02]  /*25d0*/  @P0 LOP3.LUT R0, R5, 0xffff, RZ, 0xc0, !PT ;  /* 0x0000ffff05000812 */ /* 0x002fe400078ec0ff */
[----:B------:R-:W-:Y:S02]  /*25e0*/  @P0 MOV R2, R4 ;  /* 0x0000000400020202 */ /* 0x000fe40000000f00 */
[----:B------:R-:W-:Y:S01]  /*25f0*/  @P0 R2UR UR5, R0 ;  /* 0x00000000000502ca */ /* 0x000fe200000e0000 */
[----:B------:R-:W-:Y:S01]  /*2600*/  VIADD R0, R3, 0x80 ;  /* 0x0000008003007836 */ /* 0x000fe20000000000 */
[----:B------:R-:W-:Y:S02]  /*2610*/  @P0 SHF.R.U32.HI R4, RZ, 0x10, R5 ;  /* 0x00000010ff040819 */ /* 0x000fe40000011605 */
[----:B------:R-:W-:Y:S02]  /*2620*/  @P0 R2UR UR8, R2 ;  /* 0x00000000020802ca */ /* 0x000fe400000e0000 */
[----:B------:R-:W-:-:S02]  /*2630*/  PRMT R0, RZ, 0x654, R0 ;  /* 0x00000654ff007816 */ /* 0x000fc40000000000 */
[----:B------:R-:W-:Y:S02]  /*2640*/  @P0 R2UR UR4, R4 ;  /* 0x00000000040402ca */ /* 0x000fe400000e0000 */
[----:B------:R1:W-:Y:S03]  /*2650*/  SYNCS.ARRIVE.TRANS64.RED.A1T0 RZ, [R0+URZ], RZ ;  /* 0x000000ff00ff79a7 */ /* 0x0003e600081004ff */
[----:B------:R-:W-:-:S04]  /*2660*/  @UP1 UMOV UR37, UR5 ;  /* 0x0000000500251c82 */ /* 0x000fc80008000000 */
[----:B------:R-:W-:-:S04]  /*2670*/  @UP1 UMOV UR38, UR8 ;  /* 0x0000000800261c82 */ /* 0x000fc80008000000 */
[----:B------:R-:W-:Y:S01]  /*2680*/  @UP1 UMOV UR36, UR4 ;  /* 0x0000000400241c82 */ /* 0x000fe20008000000 */
[----:B------:R-:W-:Y:S05]  /*2690*/  BRA.U !UP0, `(.L_x_40) ;  /* 0x0000000108d47547 */ /* 0x000fea000b800000 */
[----:B------:R-:W2:Y:S01]  /*26a0*/  LDCU.128 UR12, c[0x0][0xb10] ;  /* 0x00016200ff0c77ac */ /* 0x000ea20008000c00 */
[----:B------:R-:W3:Y:S01]  /*26b0*/  LDCU UR28, c[0x0][0xb20] ;  /* 0x00016400ff1c77ac */ /* 0x000ee20008000800 */
[----:B------:R-:W4:Y:S01]  /*26c0*/  LDCU UR20, c[0x0][0xb0c] ;  /* 0x00016180ff1477ac */ /* 0x000f220008000800 */
[----:B------:R-:W1:Y:S01]  /*26d0*/  LDCU.64 UR10, c[0x0][0xb28] ;  /* 0x00016500ff0a77ac */ /* 0x000e620008000a00 */
[----:B------:R-:W-:Y:S02]  /*26e0*/  UISETP.NE.AND UP3, UPT, UR45, 0x1, UPT ;  /* 0x000000012d00788c */ /* 0x000fe4000bf65270 */
[----:B--2---:R-:W-:Y:S02]  /*26f0*/  UIMAD.WIDE.U32 UR8, UR39, UR15, URZ ;  /* 0x0000000f270872a5 */ /* 0x004fe4000f8e00ff */
[----:B------:R-:W-:Y:S02]  /*2700*/  UIMAD.WIDE.U32 UR4, UR40, UR12, URZ ;  /* 0x0000000c280472a5 */ /* 0x000fe4000f8e00ff */
[----:B------:R-:W-:-:S02]  /*2710*/  UISETP.NE.AND UP0, UPT, UR14, 0x1, UPT ;  /* 0x000000010e00788c */ /* 0x000fc4000bf05270 */
[----:B------:R-:W-:Y:S01]  /*2720*/  UIMAD.WIDE.U32 UR22, UR37, UR15, URZ ;  /* 0x0000000f251672a5 */ /* 0x000fe2000f8e00ff */
[----:B------:R-:W-:Y:S02]  /*2730*/  UMOV UR8, UR9 ;  /* 0x0000000900087c82 */ /* 0x000fe40008000000 */
[----:B------:R-:W-:Y:S01]  /*2740*/  UMOV UR4, UR5 ;  /* 0x0000000500047c82 */ /* 0x000fe20008000000 */
[----:B---3--:R-:W-:Y:S02]  /*2750*/  USHF.R.U32.HI UR8, URZ, UR28, UR8 ;  /* 0x0000001cff087299 */ /* 0x008fe40008011608 */
[----:B----4-:R-:W-:Y:S02]  /*2760*/  UISETP.NE.AND UP2, UPT, UR20, 0x1, UPT ;  /* 0x000000011400788c */ /* 0x010fe4000bf45270 */
[----:B------:R-:W-:Y:S02]  /*2770*/  USHF.R.U32.HI UR4, URZ, UR13, UR4 ;  /* 0x0000000dff047299 */ /* 0x000fe40008011604 */
[----:B------:R-:W-:-:S02]  /*2780*/  USEL UR5, UR39, UR8, !UP0 ;  /* 0x0000000827057287 */ /* 0x000fc4000c000000 */
[----:B------:R-:W-:Y:S02]  /*2790*/  USEL UR8, UR40, UR4, !UP2 ;  /* 0x0000000428087287 */ /* 0x000fe4000d000000 */
[----:B-1----:R-:W-:Y:S01]  /*27a0*/  UIMAD.WIDE.U32 UR16, UR5, UR10, URZ ;  /* 0x0000000a051072a5 */ /* 0x002fe2000f8e00ff */
[----:B------:R-:W-:Y:S01]  /*27b0*/  UMOV UR4, UR23 ;  /* 0x0000001700047c82 */ /* 0x000fe20008000000 */
[----:B------:R-:W-:Y:S02]  /*27c0*/  UIMAD.WIDE.U32 UR18, UR38, UR12, URZ ;  /* 0x0000000c261272a5 */ /* 0x000fe4000f8e00ff */
[----:B------:R-:W-:-:S03]  /*27d0*/  UIMAD.WIDE.U32 UR22, UR8, UR10, URZ ;  /* 0x0000000a081672a5 */ /* 0x000fc6000f8e00ff */
[----:B------:R-:W-:Y:S01]  /*27e0*/  UMOV UR16, UR17 ;  /* 0x0000001100107c82 */ /* 0x000fe20008000000 */
[----:B------:R-:W-:Y:S02]  /*27f0*/  USHF.R.U32.HI UR4, URZ, UR28, UR4 ;  /* 0x0000001cff047299 */ /* 0x000fe40008011604 */
[----:B------:R-:W-:Y:S01]  /*2800*/  @UP3 USHF.R.U32.HI UR5, URZ, UR11, UR16 ;  /* 0x0000000bff053299 */ /* 0x000fe20008011610 */
[----:B------:R-:W-:Y:S01]  /*2810*/  UMOV UR18, UR19 ;  /* 0x0000001300127c82 */ /* 0x000fe20008000000 */
[----:B------:R-:W-:Y:S01]  /*2820*/  UMOV UR22, UR23 ;  /* 0x0000001700167c82 */ /* 0x000fe20008000000 */
[----:B------:R-:W-:Y:S02]  /*2830*/  USHF.R.U32.HI UR13, URZ, UR13, UR18 ;  /* 0x0000000dff0d7299 */ /* 0x000fe40008011612 */
[----:B------:R-:W-:Y:S02]  /*2840*/  USEL UR4, UR37, UR4, !UP0 ;  /* 0x0000000425047287 */ /* 0x000fe4000c000000 */
[----:B------:R-:W-:-:S02]  /*2850*/  @UP3 USHF.R.U32.HI UR8, URZ, UR11, UR22 ;  /* 0x0000000bff083299 */ /* 0x000fc40008011616 */
[----:B------:R-:W-:Y:S02]  /*2860*/  UIMAD UR9, UR45, UR5, URZ ;  /* 0x000000052d0972a4 */ /* 0x000fe4000f8e02ff */
[----:B------:R-:W-:Y:S02]  /*2870*/  USEL UR5, UR38, UR13, !UP2 ;  /* 0x0000000d26057287 */ /* 0x000fe4000d000000 */
[----:B------:R-:W-:Y:S02]  /*2880*/  UIMAD UR12, UR45, UR8, URZ ;  /* 0x000000082d0c72a4 */ /* 0x000fe4000f8e02ff */
[----:B------:R-:W-:Y:S02]  /*2890*/  UISETP.GE.AND UP0, UPT, UR4, UR9, UPT ;  /* 0x000000090400728c */ /* 0x000fe4000bf06270 */
[----:B------:R-:W-:Y:S02]  /*28a0*/  UIMAD.WIDE.U32 UR16, UR4, UR10, URZ ;  /* 0x0000000a041072a5 */ /* 0x000fe4000f8e00ff */
[----:B------:R-:W-:-:S02]  /*28b0*/  UISETP.GE.OR UP0, UPT, UR5, UR12, UP0 ;  /* 0x0000000c0500728c */ /* 0x000fc40008706670 */
        /* <DEDUP_REMOVED lines=19> */
.L_x_40:
[----:B------:R-:W2:Y:S02]  /*29f0*/  LDCU UR4, c[0x0][0xb30] ;  /* 0x00016600ff0477ac */ /* 0x000ea40008000800 */
[----:B--2---:R-:W-:-:S09]  /*2a00*/  UISETP.NE.AND UP0, UPT, UR4, 0x1, UPT ;  /* 0x000000010400788c */ /* 0x004fd2000bf05270 */
[----:B------:R-:W-:Y:S05]  /*2a10*/  BRA.U UP0, `(.L_x_41) ;  /* 0x0000000100447547 */ /* 0x000fea000b800000 */
[----:B------:R-:W2:Y:S01]  /*2a20*/  LDCU.128 UR12, c[0x0][0xb10] ;  /* 0x00016200ff0c77ac */ /* 0x000ea20008000c00 */
[----:B------:R-:W3:Y:S01]  /*2a30*/  LDCU UR10, c[0x0][0xb0c] ;  /* 0x00016180ff0a77ac */ /* 0x000ee20008000800 */
[----:B------:R-:W4:Y:S01]  /*2a40*/  LDCU UR11, c[0x0][0xb20] ;  /* 0x00016400ff0b77ac */ /* 0x000f220008000800 */
[----:B--2---:R-:W-:Y:S02]  /*2a50*/  UIMAD.WIDE.U32 UR8, UR38, UR12, URZ ;  /* 0x0000000c260872a5 */ /* 0x004fe4000f8e00ff */
[----:B------:R-:W-:Y:S02]  /*2a60*/  UIMAD.WIDE.U32 UR4, UR37, UR15, URZ ;  /* 0x0000000f250472a5 */ /* 0x000fe4000f8e00ff */
[----:B---3--:R-:W-:Y:S02]  /*2a70*/  UISETP.NE.AND UP2, UPT, UR10, 0x1, UPT ;  /* 0x000000010a00788c */ /* 0x008fe4000bf45270 */
[----:B------:R-:W-:Y:S01]  /*2a80*/  UISETP.NE.AND UP0, UPT, UR14, 0x1, UPT ;  /* 0x000000010e00788c */ /* 0x000fe2000bf05270 */
[----:B------:R-:W-:-:S02]  /*2a90*/  UMOV UR8, UR9 ;  /* 0x0000000900087c82 */ /* 0x000fc40008000000 */
[----:B------:R-:W-:Y:S01]  /*2aa0*/  UMOV UR4, UR5 ;  /* 0x0000000500047c82 */ /* 0x000fe20008000000 */
[----:B------:R-:W-:Y:S02]  /*2ab0*/  USHF.R.U32.HI UR13, URZ, UR13, UR8 ;  /* 0x0000000dff0d7299 */ /* 0x000fe40008011608 */
[----:B----4-:R-:W-:Y:S02]  /*2ac0*/  USHF.R.U32.HI UR4, URZ, UR11, UR4 ;  /* 0x0000000bff047299 */ /* 0x010fe40008011604 */
[----:B------:R-:W-:Y:S02]  /*2ad0*/  USEL UR5, UR38, UR13, !UP2 ;  /* 0x0000000d26057287 */ /* 0x000fe4000d000000 */
[----:B------:R-:W-:-:S04]  /*2ae0*/  USEL UR4, UR37, UR4, !UP0 ;  /* 0x0000000425047287 */ /* 0x000fc8000c000000 */
[----:B------:R-:W-:Y:S02]  /*2af0*/  UIADD3 UR8, UPT, UPT, UR5, -UR4, URZ ;  /* 0x8000000405087290 */ /* 0x000fe4000fffe0ff */
[----:B------:R-:W-:Y:S02]  /*2b00*/  UIADD3 UR4, UPT, UPT, -UR5, UR4, URZ ;  /* 0x0000000405047290 */ /* 0x000fe4000fffe1ff */
[----:B------:R-:W-:Y:S02]  /*2b10*/  UIMAD UR37, UR8, UR14, UR37 ;  /* 0x0000000e082572a4 */ /* 0x000fe4000f8e0225 */
[----:B------:R-:W-:-:S12]  /*2b20*/  UIMAD UR38, UR4, UR10, UR38 ;  /* 0x0000000a042672a4 */ /* 0x000fd8000f8e0226 */
.L_x_41:
[----:B------:R-:W-:Y:S01]  /*2b30*/  VIADD R11, R11, 0x1 ;  /* 0x000000010b0b7836 */ /* 0x000fe20000000000 */
[----:B------:R-:W-:Y:S01]  /*2b40*/  R2UR UR4, R52 ;  /* 0x00000000340472ca */ /* 0x000fe200000e0000 */
[----:B------:R-:W-:Y:S01]  /*2b50*/  UIADD3 UR20, UPT, UPT, UR38, UR63, URZ ;  /* 0x0000003f26147290 */ /* 0x000fe2000fffe0ff */
[----:B------:R-:W-:Y:S02]  /*2b60*/  PLOP3.LUT P1, PT, PT, PT, PT, 0x80, 0x8 ;  /* 0x000000000008781c */ /* 0x000fe40003f2f070 */
[----:B------:R-:W-:-:S04]  /*2b70*/  ISETP.NE.AND P0, PT, R11, 0x2, PT ;  /* 0x000000020b00780c */ /* 0x000fc80003f05270 */
[----:B-1----:R-:W-:Y:S02]  /*2b80*/  SEL R0, RZ, 0x1, P0 ;  /* 0x00000001ff007807 */ /* 0x002fe40000000000 */
[----:B------:R-:W-:Y:S02]  /*2b90*/  SEL R11, R11, RZ, P0 ;  /* 0x000000ff0b0b7207 */ /* 0x000fe40000000000 */
[----:B------:R-:W-:Y:S01]  /*2ba0*/  LOP3.LUT R10, R10, R0, RZ, 0x3c, !PT ;  /* 0x000000000a0a7212 */ /* 0x000fe200078e3cff */
[----:B------:R-:W-:Y:S01]  /*2bb0*/  UIADD3 UR28, UPT, UPT, UR37, UR4, URZ ;  /* 0x00000004251c7290 */ /* 0x000fe2000fffe0ff */
[----:B------:R-:W-:Y:S11]  /*2bc0*/  BRA.U UP1, `(.L_x_42) ;  /* 0xfffffff101087547 */ /* 0x000ff6000b83ffff */
[----:B------:R-:W-:Y:S01]  /*2bd0*/  UIADD3 UR6, UPT, UPT, UR6, 0x10, URZ ;  /* 0x0000001006067890 */ /* 0x000fe2000fffe0ff */
[----:B------:R-:W-:-:S03]  /*2be0*/  SHF.L.U32 R2, R12, 0x1f, RZ ;  /* 0x0000001f0c027819 */ /* 0x000fc600000006ff */
[----:B------:R-:W-:-:S09]  /*2bf0*/  ULEA UR4, UR7, UR6, 0x3 ;  /* 0x0000000607047291 */ /* 0x000fd2000f8e18ff */
[----:B------:R-:W1:Y:S02]  /*2c00*/  SYNCS.PHASECHK.TRANS64.TRYWAIT P0, [UR4], R2 ;  /* 0x00000002ff0075a7 */ /* 0x000e640008001104 */
[----:B-1----:R-:W-:Y:S05]  /*2c10*/  @!P0 BRA `(.L_x_43) ;  /* 0x00000064001c8947 */ /* 0x002fea0003800000 */
.L_x_152:
[----:B------:R-:W-:-:S04]  /*2c20*/  UIADD3 UR4, UPT, UPT, UR7, 0x1, URZ ;  /* 0x0000000107047890 */ /* 0x000fc8000fffe0ff */
[----:B------:R-:W-:-:S04]  /*2c30*/  UISETP.NE.AND UP0, UPT, UR4, 0x2, UPT ;  /* 0x000000020400788c */ /* 0x000fc8000bf05270 */
[----:B------:R-:W-:Y:S02]  /*2c40*/  USEL UR5, URZ, 0x1, UP0 ;  /* 0x00000001ff057887 */ /* 0x000fe40008000000 */
[----:B------:R-:W-:-:S04]  /*2c50*/  USEL UR4, UR4, URZ, UP0 ;  /* 0x000000ff04047287 */ /* 0x000fc80008000000 */
[----:B------:R-:W-:Y:S01]  /*2c60*/  ULEA UR4, UR4, UR6, 0x3 ;  /* 0x0000000604047291 */ /* 0x000fe2000f8e18ff */
[----:B-1----:R-:W-:-:S04]  /*2c70*/  LOP3.LUT R2, R12, UR5, RZ, 0x3c, !PT ;  /* 0x000000050c027c12 */ /* 0x002fc8000f8e3cff */
[----:B------:R-:W-:Y:S01]  /*2c80*/  SHF.L.U32 R2, R2, 0x1f, RZ ;  /* 0x0000001f02027819 */ /* 0x000fe200000006ff */
[----:B------:R-:W-:-:S07]  /*2c90*/  IMAD.U32 R0, RZ, RZ, UR4 ;  /* 0x00000004ff007e24 */ /* 0x000fce000f8e00ff */
.L_x_44:
[----:B-1----:R1:W2:Y:S02]  /*2ca0*/  SYNCS.PHASECHK.TRANS64.TRYWAIT P0, [R0+URZ], R2 ;  /* 0x00000002000075a7 */ /* 0x0022a400080011ff */
[----:B--2---:R-:W-:Y:S05]  /*2cb0*/  @!P0 NANOSLEEP.SYNCS 0x989680 ;  /* 0x009896800000895d */ /* 0x004fea0003900000 */
[----:B------:R-:W2:Y:S02]  /*2cc0*/  @!P0 SYNCS.PHASECHK.TRANS64 P0, [R0+URZ], R2 ;  /* 0x00000002000085a7 */ /* 0x000ea400080010ff */
[----:B--2---:R-:W-:Y:S05]  /*2cd0*/  @P0 EXIT ;  /* 0x000000000000094d */ /* 0x004fea0003800000 */
[----:B------:R-:W-:Y:S05]  /*2ce0*/  BRA `(.L_x_44) ;  /* 0xfffffffc00ec7947 */ /* 0x000fea000383ffff */
.L_x_22:
[----:B------:R-:W-:-:S04]  /*2cf0*/  UISETP.NE.AND UP0, UPT, UR47, URZ, UPT ;  /* 0x000000ff2f00728c */ /* 0x000fc8000bf05270 */
[----:B------:R-:W-:-:S09]  /*2d00*/  UISETP.NE.OR UP0, UPT, UR25, 0x1, UP0 ;  /* 0x000000011900788c */ /* 0x000fd20008705670 */
[----:B------:R-:W-:Y:S05]  /*2d10*/  BRA.U UP0, `(.L_x_45) ;  /* 0x0000000500487547 */ /* 0x000fea000b800000 */
[----:B------:R-:W-:Y:S01]  /*2d20*/  ISETP.GE.U32.AND P2, PT, R0, 0x10, PT ;  /* 0x000000100000780c */ /* 0x000fe20003f46070 */
[----:B------:R-:W-:Y:S01]  /*2d30*/  IMAD.MOV.U32 R12, RZ, RZ, 0x1 ;  /* 0x00000001ff0c7424 */ /* 0x000fe200078e00ff */
[----:B------:R-:W-:Y:S02]  /*2d40*/  CS2R R10, SRZ ;  /* 0x00000000000a7805 */ /* 0x000fe4000001ff00 */
[----:B------:R-:W-:Y:S01]  /*2d50*/  CS2R R8, SRZ ;  /* 0x0000000000087805 */ /* 0x000fe2000001ff00 */
[----:B------:R-:W-:Y:S01]  /*2d60*/  UMOV UR6, 0x400 ;  /* 0x0000040000067882 */ /* 0x000fe20000000000 */
[----:B------:R-:W-:Y:S01]  /*2d70*/  UMOV UR5, URZ ;  /* 0x000000ff00057c82 */ /* 0x000fe20008000000 */
[----:B------:R-:W-:-:S12]  /*2d80*/  ULEA UR6, UR47, UR6, 0x18 ;  /* 0x000000062f067291 */ /* 0x000fd8000f8ec0ff */
.L_x_49:
[----:B------:R-:W-:Y:S02]  /*2d90*/  LEA R2, R8, UR6, 0x3 ;  /* 0x0000000608027c11 */ /* 0x000fe4000f8e18ff */
[----:B------:R-:W-:-:S03]  /*2da0*/  SHF.L.U32 R4, R9, 0x1f, RZ ;  /* 0x0000001f09047819 */ /* 0x000fc600000006ff */
[----:B------:R-:W-:Y:S01]  /*2db0*/  VIADD R5, R2, 0xe0 ;  /* 0x000000e002057836 */ /* 0x000fe20000000000 */
[----:B------:R-:W1:Y:S02]  /*2dc0*/  SYNCS.PHASECHK.TRANS64.TRYWAIT P0, [R2+URZ+0xd0], R4 ;  /* 0x0000d004020075a7 */ /* 0x000e6400080011ff */
[----:B-1----:R-:W-:Y:S05]  /*2dd0*/  @!P0 BRA `(.L_x_46) ;  /* 0x0000006000c48947 */ /* 0x002fea0003800000 */
.L_x_153:
[----:B------:R-:W-:Y:S01]  /*2de0*/  ULEA UR4, UR5, UR6, 0x3 ;  /* 0x0000000605047291 */ /* 0x000fe2000f8e18ff */
[----:B-1----:R-:W-:Y:S01]  /*2df0*/  PRMT R2, RZ, 0x654, R5 ;  /* 0x00000654ff027816 */ /* 0x002fe20000000005 */
[----:B------:R-:W-:Y:S01]  /*2e00*/  @!P2 IMAD.MOV.U32 R4, RZ, RZ, 0x10 ;  /* 0x00000010ff04a424 */ /* 0x000fe200078e00ff */
[----:B------:R-:W-:Y:S01]  /*2e10*/  SHF.L.U32 R5, R12, 0x1f, RZ ;  /* 0x0000001f0c057819 */ /* 0x000fe200000006ff */
[----:B------:R-:W-:Y:S01]  /*2e20*/  UIADD3 UR7, UPT, UPT, UR4, 0x70, URZ ;  /* 0x0000007004077890 */ /* 0x000fe2000fffe0ff */
[----:B------:R1:W-:Y:S05]  /*2e30*/  SYNCS.ARRIVE.TRANS64.RED.A1T0 RZ, [R2+URZ], RZ ;  /* 0x000000ff02ff79a7 */ /* 0x0003ea00081004ff */
[----:B------:R-:W-:Y:S01]  /*2e40*/  IMAD.U32 R6, RZ, RZ, UR7 ;  /* 0x00000007ff067e24 */ /* 0x000fe2000f8e00ff */
[----:B------:R-:W2:Y:S04]  /*2e50*/  SYNCS.PHASECHK.TRANS64.TRYWAIT P0, [UR4+0x80], R5 ;  /* 0x00008005ff0075a7 */ /* 0x000ea80008001104 */
[----:B------:R-:W-:Y:S01]  /*2e60*/  PRMT R6, R0, 0x654, R6 ;  /* 0x0000065400067816 */ /* 0x000fe20000000006 */
[----:B-12---:R-:W-:Y:S06]  /*2e70*/  @!P0 BRA `(.L_x_47) ;  /* 0x0000006000b08947 */ /* 0x006fec0003800000 */
.L_x_155:
[----:B------:R-:W-:Y:S01]  /*2e80*/  ULEA UR8, UR5, UR6, 0x4 ;  /* 0x0000000605087291 */ /* 0x000fe2000f8e20ff */
[----:B------:R-:W-:Y:S01]  /*2e90*/  SEL R3, R6, R3, !P2 ;  /* 0x0000000306037207 */ /* 0x000fe20005000000 */
[----:B------:R-:W-:Y:S01]  /*2ea0*/  UIADD3 UR9, UPT, UPT, UR4, 0x70, URZ ;  /* 0x0000007004097890 */ /* 0x000fe2000fffe0ff */
[----:B-1----:R-:W-:Y:S01]  /*2eb0*/  LEA R2, R11, UR6, 0x3 ;  /* 0x000000060b027c11 */ /* 0x002fe2000f8e18ff */
[----:B------:R-:W-:Y:S01]  /*2ec0*/  UIADD3 UR8, UPT, UPT, UR8, 0x100, URZ ;  /* 0x0000010008087890 */ /* 0x000fe2000fffe0ff */
[----:B------:R1:W-:Y:S01]  /*2ed0*/  @!P2 SYNCS.ARRIVE.TRANS64.RED RZ, [R3+URZ], R4 ;  /* 0x0000000403ffa9a7 */ /* 0x0003e200080004ff */
[----:B------:R-:W-:Y:S01]  /*2ee0*/  UIADD3 UR4, UPT, UPT, UR5, 0x1, URZ ;  /* 0x0000000105047890 */ /* 0x000fe2000fffe0ff */
[----:B------:R-:W-:-:S03]  /*2ef0*/  VIADD R8, R8, 0x1 ;  /* 0x0000000108087836 */ /* 0x000fc60000000000 */
[----:B------:R-:W-:Y:S02]  /*2f00*/  UISETP.NE.AND UP0, UPT, UR4, 0x2, UPT ;  /* 0x000000020400788c */ /* 0x000fe4000bf05270 */
[----:B------:R-:W-:Y:S01]  /*2f10*/  ISETP.NE.AND P0, PT, R8, 0x2, PT ;  /* 0x000000020800780c */ /* 0x000fe20003f05270 */
[----:B------:R-:W-:Y:S06]  /*2f20*/  UGETNEXTWORKID.BROADCAST [UR8], [UR9] ;  /* 0x00000000080073ca */ /* 0x000fec0008000100 */
[----:B------:R-:W-:Y:S02]  /*2f30*/  USEL UR7, URZ, 0x1, UP0 ;  /* 0x00000001ff077887 */ /* 0x000fe40008000000 */
[----:B------:R-:W-:-:S04]  /*2f40*/  USEL UR5, UR4, URZ, UP0 ;  /* 0x000000ff04057287 */ /* 0x000fc80008000000 */
[----:B------:R-:W-:Y:S02]  /*2f50*/  LOP3.LUT R12, R12, UR7, RZ, 0x3c, !PT ;  /* 0x000000070c0c7c12 */ /* 0x000fe4000f8e3cff */
[----:B-1----:R-:W-:-:S04]  /*2f60*/  SHF.L.U32 R4, R10, 0x1f, RZ ;  /* 0x0000001f0a047819 */ /* 0x002fc800000006ff */
[----:B------:R-:W1:Y:S02]  /*2f70*/  SYNCS.PHASECHK.TRANS64.TRYWAIT P1, [R2+URZ+0x70], R4 ;  /* 0x00007004020075a7 */ /* 0x000e6400080211ff */
[----:B-1----:R-:W-:Y:S05]  /*2f80*/  @!P1 BRA `(.L_x_48) ;  /* 0x0000006000849947 */ /* 0x002fea0003800000 */
.L_x_156:
[C---:B-1----:R-:W-:Y:S01]  /*2f90*/  LEA R4, R11.reuse, UR6, 0x4 ;  /* 0x000000060b047c11 */ /* 0x042fe2000f8e20ff */
[----:B------:R-:W-:Y:S01]  /*2fa0*/  VIADD R2, R2, 0x80 ;  /* 0x0000008002027836 */ /* 0x000fe20000000000 */
[----:B------:R-:W-:Y:S01]  /*2fb0*/  SEL R8, R8, RZ, P0 ;  /* 0x000000ff08087207 */ /* 0x000fe20000000000 */
[----:B------:R-:W-:-:S03]  /*2fc0*/  VIADD R11, R11, 0x1 ;  /* 0x000000010b0b7836 */ /* 0x000fc60000000000 */
[----:B------:R-:W1:Y:S01]  /*2fd0*/  LDS.128 R4, [R4+0x100] ;  /* 0x0001000004047984 */ /* 0x000e620000000c00 */
[----:B------:R-:W-:Y:S02]  /*2fe0*/  PRMT R2, RZ, 0x654, R2 ;  /* 0x00000654ff027816 */ /* 0x000fe40000000002 */
[C---:B------:R-:W-:Y:S01]  /*2ff0*/  ISETP.NE.AND P1, PT, R11.reuse, 0x2, PT ;  /* 0x000000020b00780c */ /* 0x040fe20003f25270 */
[----:B------:R-:W-:Y:S01]  /*3000*/  @!PT LDS RZ, [RZ] ;  /* 0x00000000fffff984 */ /* 0x000fe20000000800 */
[----:B------:R-:W-:Y:S01]  /*3010*/  @!PT LDS RZ, [RZ] ;  /* 0x00000000fffff984 */ /* 0x000fe20000000800 */
[----:B------:R-:W-:Y:S01]  /*3020*/  @!PT LDS RZ, [RZ] ;  /* 0x00000000fffff984 */ /* 0x000fe20000000800 */
[----:B------:R-:W-:Y:S01]  /*3030*/  @!PT LDS RZ, [RZ] ;  /* 0x00000000fffff984 */ /* 0x000fe20000000800 */
[----:B------:R2:W-:Y:S06]  /*3040*/  MEMBAR.ALL.CTA ;  /* 0x0000000000007992 */ /* 0x0005ec0000008000 */
[----:B--2---:R-:W2:Y:S01]  /*3050*/  FENCE.VIEW.ASYNC.S ;  /* 0x00000000000073c6 */ /* 0x004ea20000000000 */
[----:B------:R-:W-:Y:S01]  /*3060*/  SEL R11, R11, RZ, P1 ;  /* 0x000000ff0b0b7207 */ /* 0x000fe20000800000 */
[----:B--2---:R2:W-:Y:S01]  /*3070*/  SYNCS.ARRIVE.TRANS64.RED.A1T0 RZ, [R2+URZ], RZ ;  /* 0x000000ff02ff79a7 */ /* 0x0045e200081004ff */
[----:B-1----:R-:W-:-:S02]  /*3080*/  LOP3.LUT P3, RZ, R6, 0x1, RZ, 0xc0, !PT ;  /* 0x0000000106ff7812 */ /* 0x002fc4000786c0ff */
[----:B------:R-:W-:-:S04]  /*3090*/  SEL R4, RZ, 0x1, P1 ;  /* 0x00000001ff047807 */ /* 0x000fc80000800000 */
[----:B------:R-:W-:Y:S02]  /*30a0*/  LOP3.LUT R10, R10, R4, RZ, 0x3c, !PT ;  /* 0x000000040a0a7212 */ /* 0x000fe400078e3cff */
[----:B--2---:R-:W-:-:S04]  /*30b0*/  SEL R2, RZ, 0x1, P0 ;  /* 0x00000001ff027807 */ /* 0x004fc80000000000 */
[----:B------:R-:W-:Y:S01]  /*30c0*/  LOP3.LUT R9, R9, R2, RZ, 0x3c, !PT ;  /* 0x0000000209097212 */ /* 0x000fe200078e3cff */
[----:B------:R-:W-:Y:S06]  /*30d0*/  @P3 BRA `(.L_x_49) ;  /* 0xfffffffc002c3947 */ /* 0x000fec000383ffff */
[----:B------:R-:W-:Y:S01]  /*30e0*/  ULEA UR4, UR5, UR6, 0x3 ;  /* 0x0000000605047291 */ /* 0x000fe2000f8e18ff */
[----:B------:R-:W-:-:S08]  /*30f0*/  SHF.L.U32 R2, R12, 0x1f, RZ ;  /* 0x0000001f0c027819 */ /* 0x000fd000000006ff */
[----:B------:R-:W1:Y:S02]  /*3100*/  SYNCS.PHASECHK.TRANS64 P0, [UR4+0x80], R2 ;  /* 0x00008002ff0075a7 */ /* 0x000e640008001004 */
[----:B-1----:R-:W-:Y:S05]  /*3110*/  @P0 BRA `(.L_x_50) ;  /* 0x0000000000080947 */ /* 0x002fea0003800000 */
[----:B------:R-:W1:Y:S02]  /*3120*/  SYNCS.PHASECHK.TRANS64.TRYWAIT P0, [UR4+0x80], R2 ;  /* 0x00008002ff0075a7 */ /* 0x000e640008001104 */
[----:B-1----:R-:W-:Y:S05]  /*3130*/  @!P0 BRA `(.L_x_51) ;  /* 0x00000060002c8947 */ /* 0x002fea0003800000 */
.L_x_50:
[----:B------:R-:W-:-:S04]  /*3140*/  UIADD3 UR7, UPT, UPT, UR5, 0x1, URZ ;  /* 0x0000000105077890 */ /* 0x000fc8000fffe0ff */
[----:B------:R-:W-:-:S04]  /*3150*/  UISETP.NE.AND UP0, UPT, UR7, 0x2, UPT ;  /* 0x000000020700788c */ /* 0x000fc8000bf05270 */
[----:B------:R-:W-:Y:S02]  /*3160*/  USEL UR8, URZ, 0x1, UP0 ;  /* 0x00000001ff087887 */ /* 0x000fe40008000000 */
[----:B------:R-:W-:-:S04]  /*3170*/  USEL UR7, UR7, URZ, UP0 ;  /* 0x000000ff07077287 */ /* 0x000fc80008000000 */
[----:B------:R-:W-:Y:S01]  /*3180*/  ULEA UR7, UR7, UR6, 0x3 ;  /* 0x0000000607077291 */ /* 0x000fe2000f8e18ff */
[----:B-1----:R-:W-:-:S04]  /*3190*/  LOP3.LUT R2, R12, UR8, RZ, 0x3c, !PT ;  /* 0x000000080c027c12 */ /* 0x002fc8000f8e3cff */
[----:B------:R-:W-:-:S04]  /*31a0*/  SHF.L.U32 R0, R2, 0x1f, RZ ;  /* 0x0000001f02007819 */ /* 0x000fc800000006ff */
[----:B------:R-:W1:Y:S02]  /*31b0*/  SYNCS.PHASECHK.TRANS64 P0, [UR7+0x80], R0 ;  /* 0x00008000ff0075a7 */ /* 0x000e640008001007 */
[----:B-1----:R-:W-:Y:S05]  /*31c0*/  @P0 EXIT ;  /* 0x000000000000094d */ /* 0x002fea0003800000 */
[----:B------:R-:W-:Y:S02]  /*31d0*/  SHF.L.U32 R2, R2, 0x1f, RZ ;  /* 0x0000001f02027819 */ /* 0x000fe400000006ff */
[----:B------:R-:W-:-:S07]  /*31e0*/  MOV R0, UR7 ;  /* 0x0000000700007c02 */ /* 0x000fce0008000f00 */
.L_x_52:
[----:B-1----:R1:W2:Y:S02]  /*31f0*/  SYNCS.PHASECHK.TRANS64.TRYWAIT P0, [R0+URZ+0x80], R2 ;  /* 0x00008002000075a7 */ /* 0x0022a400080011ff */
[----:B--2---:R-:W-:Y:S05]  /*3200*/  @!P0 NANOSLEEP.SYNCS 0x989680 ;  /* 0x009896800000895d */ /* 0x004fea0003900000 */
[----:B------:R-:W2:Y:S02]  /*3210*/  @!P0 SYNCS.PHASECHK.TRANS64 P0, [R0+URZ+0x80], R2 ;  /* 0x00008002000085a7 */ /* 0x000ea400080010ff */
[----:B--2---:R-:W-:Y:S05]  /*3220*/  @P0 EXIT ;  /* 0x000000000000094d */ /* 0x004fea0003800000 */
[----:B------:R-:W-:Y:S05]  /*3230*/  BRA `(.L_x_52) ;  /* 0xfffffffc00ec7947 */ /* 0x000fea000383ffff */
.L_x_45:
[----:B------:R-:W-:Y:S05]  /*3240*/  BRA.U UP4, `(.L_x_53) ;  /* 0x0000001104d87547 */ /* 0x000fea000b800000 */
[----:B------:R-:W-:Y:S01]  /*3250*/  UMOV UR4, 0x40 ;  /* 0x0000004000047882 */ /* 0x000fe20000000000 */
[----:B------:R-:W-:Y:S01]  /*3260*/  NOP ;  /* 0x0000000000007918 */ /* 0x000fe20000000000 */
[----:B------:R-:W-:Y:S01]  /*3270*/  ULEA UR5, UR47, UR4, 0x18 ;  /* 0x000000042f057291 */ /* 0x000fe2000f8ec0ff */
[----:B------:R-:W-:Y:S02]  /*3280*/  UMOV UR6, 0x400 ;  /* 0x0000040000067882 */ /* 0x000fe40000000000 */
[----:B------:R-:W-:-:S06]  /*3290*/  ULEA UR6, UR47, UR6, 0x18 ;  /* 0x000000062f067291 */ /* 0x000fcc000f8ec0ff */
[----:B------:R-:W1:Y:S02]  /*32a0*/  LDS.U8 R0, [UR5+0x1c] ;  /* 0x00001c05ff007984 */ /* 0x000e640008000000 */
[----:B-1----:R-:W-:-:S13]  /*32b0*/  ISETP.NE.AND P0, PT, R0, RZ, PT ;  /* 0x000000ff0000720c */ /* 0x002fda0003f05270 */
[----:B------:R-:W-:Y:S05]  /*32c0*/  @P0 BRA `(.L_x_54) ;  /* 0x0000000400080947 */ /* 0x000fea0003800000 */
[----:B------:R-:W-:Y:S02]  /*32d0*/  UISETP.NE.U32.AND UP1, UPT, UR48, 0x1, UPT ;  /* 0x000000013000788c */ /* 0x000fe4000bf25070 */
[----:B------:R-:W-:-:S07]  /*32e0*/  UIADD3 UR7, UPT, UPT, UR5, 0x8, URZ ;  /* 0x0000000805077890 */ /* 0x000fce000fffe0ff */
[----:B------:R-:W-:Y:S05]  /*32f0*/  BRA.U !UP1, `(.L_x_55) ;  /* 0x00000001099c7547 */ /* 0x000fea000b800000 */
[----:B------:R-:W-:Y:S01]  /*3300*/  ELECT P0, URZ, PT ;  /* 0x0000000000ff782f */ /* 0x000fe20003800000 */
[----:B------:R-:W-:-:S12]  /*3310*/  BSSY B0, `(.L_x_55) ;  /* 0x0000025000007945 */ /* 0x000fd80003800000 */
[----:B------:R-:W-:Y:S05]  /*3320*/  @!P0 BRA `(.L_x_56) ;  /* 0x00000000008c8947 */ /* 0x000fea0003800000 */
[----:B------:R-:W-:-:S05]  /*3330*/  UMOV UR4, 0x10 ;  /* 0x0000001000047882 */ /* 0x000fca0000000000 */
[----:B------:R-:W-:Y:S04]  /*3340*/  DEPBAR.LE SB1, 0x36 ;  /* 0x00009d800000791a */ /* 0x000fe80000000000 */
[----:B------:R-:W1:Y:S02]  /*3350*/  UTCATOMSWS.2CTA.FIND_AND_SET.ALIGN UP0, UR4, UR4 ;  /* 0x00000004000475e3 */ /* 0x000e640008200800 */
[----:B-1----:R-:W-:Y:S01]  /*3360*/  MOV R10, UR4 ;  /* 0x00000004000a7c02 */ /* 0x002fe20008000f00 */
[----:B------:R-:W-:Y:S06]  /*3370*/  BRA.U UP0, `(.L_x_57) ;  /* 0x0000000100187547 */ /* 0x000fec000b800000 */
.L_x_58:
[----:B------:R-:W-:Y:S05]  /*3380*/  NANOSLEEP 0x64 ;  /* 0x000000640000795d */ /* 0x000fea0003800000 */
[----:B------:R-:W-:-:S05]  /*3390*/  UMOV UR4, 0x10 ;  /* 0x0000001000047882 */ /* 0x000fca0000000000 */
[----:B------:R-:W-:Y:S04]  /*33a0*/  DEPBAR.LE SB1, 0x36 ;  /* 0x00009d800000791a */ /* 0x000fe80000000000 */
[----:B------:R-:W1:Y:S02]  /*33b0*/  UTCATOMSWS.2CTA.FIND_AND_SET.ALIGN UP0, UR4, UR4 ;  /* 0x00000004000475e3 */ /* 0x000e640008200800 */
[----:B-1----:R-:W-:Y:S01]  /*33c0*/  MOV R10, UR4 ;  /* 0x00000004000a7c02 */ /* 0x002fe20008000f00 */
[----:B------:R-:W-:Y:S05]  /*33d0*/  BRA.U !UP0, `(.L_x_58) ;  /* 0xfffffffd08e87547 */ /* 0x000fea000b83ffff */
.L_x_57:
[----:B------:R-:W1:Y:S01]  /*33e0*/  LDS R6, [UR5+0x10] ;  /* 0x00001005ff067984 */ /* 0x000e620008000800 */
[----:B------:R-:W-:Y:S01]  /*33f0*/  IMAD.U32 R0, RZ, RZ, UR6 ;  /* 0x00000006ff007e24 */ /* 0x000fe2000f8e00ff */
[----:B------:R-:W-:-:S03]  /*3400*/  MOV R4, UR49 ;  /* 0x0000003100047c02 */ /* 0x000fc60008000f00 */
[----:B------:R-:W-:Y:S01]  /*3410*/  VIADD R0, R0, 0x120 ;  /* 0x0000012000007836 */ /* 0x000fe20000000000 */
[----:B-1----:R-:W-:-:S04]  /*3420*/  SHF.L.U32 R6, R6, 0x1f, RZ ;  /* 0x0000001f06067819 */ /* 0x002fc800000006ff */
[----:B------:R-:W1:Y:S02]  /*3430*/  SYNCS.PHASECHK.TRANS64.TRYWAIT P0, [UR5+0x8], R6 ;  /* 0x00000806ff0075a7 */ /* 0x000e640008001105 */
[----:B-1----:R-:W-:Y:S05]  /*3440*/  @P0 BRA `(.L_x_59) ;  /* 0x0000000000080947 */ /* 0x002fea0003800000 */
[----:B------:R-:W1:Y:S02]  /*3450*/  SYNCS.PHASECHK.TRANS64.TRYWAIT P0, [UR5+0x8], R6 ;  /* 0x00000806ff0075a7 */ /* 0x000e640008001105 */
[----:B-1----:R-:W-:Y:S05]  /*3460*/  @!P0 BRA `(.L_x_60) ;  /* 0x0000005c00788947 */ /* 0x002fea0003800000 */
.L_x_59:
[----:B------:R-:W-:Y:S01]  /*3470*/  PRMT R4, R4, 0x654, R0 ;  /* 0x0000065404047816 */ /* 0x000fe20000000000 */
[----:B------:R-:W-:Y:S01]  /*3480*/  HFMA2 R0, -RZ, RZ, 0, 5.9604644775390625e-08 ;  /* 0x00000001ff007431 */ /* 0x000fe200000001ff */
[----:B------:R-:W-:Y:S01]  /*3490*/  UPRMT UR4, UR49, 0x654, UR7 ;  /* 0x0000065431047896 */ /* 0x000fe20008000007 */
[----:B------:R-:W-:Y:S02]  /*34a0*/  IMAD.MOV.U32 R8, RZ, RZ, 0xffff ;  /* 0x0000ffffff087424 */ /* 0x000fe400078e00ff */
[----:B-1----:R-:W-:Y:S02]  /*34b0*/  IMAD.MOV.U32 R6, RZ, RZ, 0x4 ;  /* 0x00000004ff067424 */ /* 0x002fe400078e00ff */
[----:B------:R-:W-:Y:S01]  /*34c0*/  IMAD.SHL.U32 R9, R10, 0x20, RZ ;  /* 0x000000200a097824 */ /* 0x000fe200078e00ff */
[----:B------:R-:W-:Y:S02]  /*34d0*/  MOV R5, UR4 ;  /* 0x0000000400057c02 */ /* 0x000fe40008000f00 */
[-C--:B------:R-:W-:Y:S01]  /*34e0*/  SHF.L.U32 R8, R8, R10.reuse, RZ ;  /* 0x0000000a08087219 */ /* 0x080fe200000006ff */
[----:B------:R1:W-:Y:S01]  /*34f0*/  SYNCS.ARRIVE.TRANS64.RED RZ, [UR4], R6 ;  /* 0x00000006ffff79a7 */ /* 0x0003e20008000404 */
[----:B------:R-:W-:Y:S01]  /*3500*/  SHF.L.U32 R7, R0, R10, RZ ;  /* 0x0000000a00077219 */ /* 0x000fe200000006ff */
[----:B------:R1:W-:Y:S04]  /*3510*/  STS [UR6+0x120], R9 ;  /* 0x00012009ff007988 */ /* 0x0003e80008000806 */
[----:B------:R1:W-:Y:S04]  /*3520*/  STAS [R4.64], R10 ;  /* 0x0000000a04007dbd */ /* 0x0003e8000c0008ff */
[----:B------:R1:W-:Y:S04]  /*3530*/  ATOMS.OR RZ, [UR5+0x14], R8 ;  /* 0x00001408ffff798c */ /* 0x0003e8000b000005 */
[----:B------:R1:W-:Y:S04]  /*3540*/  ATOMS.OR RZ, [UR5+0x18], R7 ;  /* 0x00001807ffff798c */ /* 0x0003e8000b000005 */
[----:B------:R1:W-:Y:S02]  /*3550*/  ATOMS.XOR RZ, [UR5+0x10], R0 ;  /* 0x00001000ffff798c */ /* 0x0003e4000b800005 */
.L_x_56:
[----:B------:R-:W-:Y:S05]  /*3560*/  BSYNC B0 ;  /* 0x0000000000007941 */ /* 0x000fea0003800000 */
.L_x_55:
[----:B------:R-:W-:Y:S05]  /*3570*/  BRA.U UP1, `(.L_x_61) ;  /* 0x00000001016c7547 */ /* 0x000fea000b800000 */
[----:B------:R-:W-:-:S03]  /*3580*/  UMOV UR4, 0xffffffff ;  /* 0xffffffff00047882 */ /* 0x000fc60000000000 */
[----:B------:R-:W-:Y:S05]  /*3590*/  BRA.DIV UR4, `(.L_x_62) ;  /* 0x0000005e04447947 */ /* 0x000fea000b800000 */
[----:B------:R-:W-:-:S13]  /*35a0*/  ELECT P6, URZ, PT ;  /* 0x0000000000ff782f */ /* 0x000fda00038c0000 */
.L_x_160:
[----:B------:R-:W-:Y:S05]  /*35b0*/  @!P6 BRA `(.L_x_61) ;  /* 0x00000000005ce947 */ /* 0x000fea0003800000 */
[----:B-1----:R-:W1:Y:S02]  /*35c0*/  LDS R4, [UR5+0x10] ;  /* 0x00001005ff047984 */ /* 0x002e640008000800 */
[----:B-1----:R-:W-:-:S04]  /*35d0*/  SHF.L.U32 R4, R4, 0x1f, RZ ;  /* 0x0000001f04047819 */ /* 0x002fc800000006ff */
[----:B------:R-:W1:Y:S02]  /*35e0*/  SYNCS.PHASECHK.TRANS64.TRYWAIT P0, [UR5+0x8], R4 ;  /* 0x00000804ff0075a7 */ /* 0x000e640008001105 */
[----:B-1----:R-:W-:Y:S05]  /*35f0*/  @P0 BRA `(.L_x_63) ;  /* 0x0000000000080947 */ /* 0x002fea0003800000 */
[----:B------:R-:W1:Y:S02]  /*3600*/  SYNCS.PHASECHK.TRANS64.TRYWAIT P0, [UR5+0x8], R4 ;  /* 0x00000804ff0075a7 */ /* 0x000e640008001105 */
[----:B-1----:R-:W-:Y:S05]  /*3610*/  @!P0 BRA `(.L_x_64) ;  /* 0x0000005c00448947 */ /* 0x002fea0003800000 */
.L_x_63:
[----:B------:R-:W2:Y:S01]  /*3620*/  LDS R6, [UR6+0x120] ;  /* 0x00012006ff067984 */ /* 0x000ea20008000800 */
[----:B-1----:R-:W-:Y:S02]  /*3630*/  HFMA2 R0, -RZ, RZ, 0, 5.9604644775390625e-08 ;  /* 0x00000001ff007431 */ /* 0x002fe400000001ff */
[----:B------:R-:W-:Y:S01]  /*3640*/  IMAD.MOV.U32 R4, RZ, RZ, 0xffff ;  /* 0x0000ffffff047424 */ /* 0x000fe200078e00ff */
[----:B------:R-:W-:Y:S01]  /*3650*/  UPRMT UR4, UR49, 0x654, UR7 ;  /* 0x0000065431047896 */ /* 0x000fe20008000007 */
[----:B--2---:R-:W-:-:S03]  /*3660*/  IMAD.SHL.U32 R5, R6, 0x20, RZ ;  /* 0x0000002006057824 */ /* 0x004fc600078e00ff */
[-C--:B------:R-:W-:Y:S02]  /*3670*/  SHF.L.U32 R4, R4, R6.reuse, RZ ;  /* 0x0000000604047219 */ /* 0x080fe400000006ff */
[----:B------:R-:W-:Y:S01]  /*3680*/  SHF.L.U32 R6, R0, R6, RZ ;  /* 0x0000000600067219 */ /* 0x000fe200000006ff */
[----:B------:R2:W-:Y:S04]  /*3690*/  STS [UR6+0x120], R5 ;  /* 0x00012005ff007988 */ /* 0x0005e80008000806 */
[----:B------:R2:W-:Y:S04]  /*36a0*/  ATOMS.OR RZ, [UR5+0x14], R4 ;  /* 0x00001404ffff798c */ /* 0x0005e8000b000005 */
[----:B------:R2:W-:Y:S01]  /*36b0*/  ATOMS.OR RZ, [UR5+0x18], R6 ;  /* 0x00001806ffff798c */ /* 0x0005e2000b000005 */
[----:B------:R-:W-:Y:S03]  /*36c0*/  SYNCS.ARRIVE.TRANS64.RED.A1T0 RZ, [UR4], RZ ;  /* 0x000000ffffff79a7 */ /* 0x000fe60008100404 */
[----:B------:R2:W-:Y:S01]  /*36d0*/  ATOMS.XOR RZ, [UR5+0x10], R0 ;  /* 0x00001000ffff798c */ /* 0x0005e2000b800005 */
[----:B------:R-:W-:Y:S05]  /*36e0*/  BRA `(.L_x_61) ;  /* 0x0000000000107947 */ /* 0x000fea0003800000 */
.L_x_54:
[----:B------:R-:W-:Y:S02]  /*36f0*/  MOV R0, 0xffffffff ;  /* 0xffffffff00007802 */ /* 0x000fe40000000f00 */
[----:B------:R-:W-:-:S03]  /*3700*/  MOV R4, 0x3730 ;  /* 0x0000373000047802 */ /* 0x000fc60000000f00 */
[----:B------:R1:W-:Y:S04]  /*3710*/  STS [UR6+0x120], R0 ;  /* 0x00012000ff007988 */ /* 0x0003e80008000806 */
[----:B-1---5:R-:W-:Y:S05]  /*3720*/  CALL.REL.NOINC `($__internal_1_$__cuda_sm10x_tcgen05_guardrail_trap_phase_invalid_during_alloc) ;  /* 0x0000006400187944 */ /* 0x022fea0003c00000 */
.L_x_61:
[----:B------:R-:W-:Y:S05]  /*3730*/  WARPSYNC.ALL ;  /* 0x0000000000007948 */ /* 0x000fea0003800000 */
[----:B------:R-:W3:Y:S01]  /*3740*/  S2UR UR4, SR_CgaCtaId ;  /* 0x00000000000479c3 */ /* 0x000ee20000008800 */
[----:B------:R-:W-:Y:S01]  /*3750*/  UMOV UR26, 0x400 ;  /* 0x00000400001a7882 */ /* 0x000fe20000000000 */
[----:B------:R-:W-:-:S06]  /*3760*/  NOP ;  /* 0x0000000000007918 */ /* 0x000fcc0000000000 */
[----:B------:R-:W-:Y:S06]  /*3770*/  BAR.ARV 0x6, 0xa0 ;  /* 0x0182800000007b1d */ /* 0x000fec0000002000 */
[----:B------:R-:W4:Y:S01]  /*3780*/  LDCU UR6, c[0x0][0x38c] ;  /* 0x00007180ff0677ac */ /* 0x000f220008000800 */
[----:B------:R-:W-:Y:S01]  /*3790*/  LOP3.LUT R3, R3, 0xffff, RZ, 0xc0, !PT ;  /* 0x0000ffff03037812 */ /* 0x000fe200078ec0ff */
[----:B-1----:R-:W-:Y:S01]  /*37a0*/  IMAD.MOV.U32 R9, RZ, RZ, 0x1 ;  /* 0x00000001ff097424 */ /* 0x002fe200078e00ff */
[----:B------:R-:W-:Y:S01]  /*37b0*/  LOP3.LUT R2, R2, 0xffff, RZ, 0xc0, !PT ;  /* 0x0000ffff02027812 */ /* 0x000fe200078ec0ff */
[----:B------:R-:W-:Y:S01]  /*37c0*/  IMAD.MOV.U32 R8, RZ, RZ, RZ ;  /* 0x000000ffff087224 */ /* 0x000fe200078e00ff */
[----:B------:R-:W-:Y:S01]  /*37d0*/  R2UR UR28, R3 ;  /* 0x00000000031c72ca */ /* 0x000fe200000e0000 */
[----:B------:R-:W-:Y:S01]  /*37e0*/  UMOV UR32, URZ ;  /* 0x000000ff00207c82 */ /* 0x000fe20008000000 */
[----:B------:R-:W-:-:S02]  /*37f0*/  R2UR UR42, R2 ;  /* 0x00000000022a72ca */ /* 0x000fc400000e0000 */
[----:B------:R-:W-:Y:S01]  /*3800*/  CS2R R2, SRZ ;  /* 0x0000000000027805 */ /* 0x000fe2000001ff00 */
[----:B------:R-:W-:Y:S01]  /*3810*/  UMOV UR23, URZ ;  /* 0x000000ff00177c82 */ /* 0x000fe20008000000 */
[----:B---3--:R-:W-:Y:S01]  /*3820*/  ULEA UR26, UR4, UR26, 0x18 ;  /* 0x0000001a041a7291 */ /* 0x008fe2000f8ec0ff */
[----:B------:R-:W-:Y:S01]  /*3830*/  UMOV UR22, URZ ;  /* 0x000000ff00167c82 */ /* 0x000fe20008000000 */
[----:B------:R-:W-:Y:S02]  /*3840*/  UISETP.NE.AND UP3, UPT, UR48, URZ, UPT ;  /* 0x000000ff3000728c */ /* 0x000fe4000bf65270 */
[----:B------:R-:W-:Y:S02]  /*3850*/  UIADD3 UR5, UPT, UPT, UR26, 0x4300, URZ ;  /* 0x000043001a057890 */ /* 0x000fe4000fffe0ff */
[----:B------:R-:W-:-:S03]  /*3860*/  UIADD3 UR4, UPT, UPT, UR26, 0x8300, URZ ;  /* 0x000083001a047890 */ /* 0x000fc6000fffe0ff */
[----:B--2---:R-:W1:Y:S01]  /*3870*/  LDS R0, [UR26+0x120] ;  /* 0x0001201aff007984 */ /* 0x004e620008000800 */
[----:B----4-:R-:W-:Y:S02]  /*3880*/  UIADD3 UR6, UPT, UPT, UR6, 0x3f, URZ ;  /* 0x0000003f06067890 */ /* 0x010fe4000fffe0ff */
[----:B------:R-:W-:Y:S02]  /*3890*/  USHF.R.U32.HI UR5, URZ, 0x4, UR5 ;  /* 0x00000004ff057899 */ /* 0x000fe40008011605 */
[----:B------:R-:W-:Y:S02]  /*38a0*/  USHF.R.S32.HI UR33, URZ, 0x1f, UR6 ;  /* 0x0000001fff217899 */ /* 0x000fe40008011406 */
[----:B------:R-:W-:Y:S02]  /*38b0*/  USHF.R.U32.HI UR4, URZ, 0x4, UR4 ;  /* 0x00000004ff047899 */ /* 0x000fe40008011604 */
[----:B------:R-:W-:Y:S02]  /*38c0*/  ULEA.HI UR33, UR33, UR6, URZ, 0x6 ;  /* 0x0000000621217291 */ /* 0x000fe4000f8f30ff */
[----:B------:R-:W-:-:S02]  /*38d0*/  ULOP3.LUT UR5, UR5, 0x3fff, URZ, 0xc0, !UPT ;  /* 0x00003fff05057892 */ /* 0x000fc4000f8ec0ff */
[----:B------:R-:W-:Y:S02]  /*38e0*/  USHF.R.S32.HI UR33, URZ, 0x6, UR33 ;  /* 0x00000006ff217899 */ /* 0x000fe40008011421 */
[----:B------:R-:W-:Y:S02]  /*38f0*/  ULOP3.LUT UR30, UR4, 0x3fff, URZ, 0xc0, !UPT ;  /* 0x00003fff041e7892 */ /* 0x000fe4000f8ec0ff */
[----:B------:R-:W-:Y:S01]  /*3900*/  UISETP.LT.AND UP0, UPT, UR33, 0x1, UPT ;  /* 0x000000012100788c */ /* 0x000fe2000bf01270 */
[----:B------:R-:W-:Y:S01]  /*3910*/  UMOV UR40, 0x0 ;  /* 0x0000000000287882 */ /* 0x000fe20000000000 */
[----:B------:R-:W-:Y:S01]  /*3920*/  UMOV UR41, 0x8200010 ;  /* 0x0820001000297882 */ /* 0x000fe20000000000 */
[----:B------:R-:W-:Y:S02]  /*3930*/  ULOP3.LUT UR29, UR5, 0x10000, URZ, 0xfc, !UPT ;  /* 0x00010000051d7892 */ /* 0x000fe4000f8efcff */
[----:B------:R-:W-:Y:S02]  /*3940*/  ULOP3.LUT UR30, UR30, 0x10000, URZ, 0xfc, !UPT ;  /* 0x000100001e1e7892 */ /* 0x000fe4000f8efcff */
[----:B------:R-:W-:Y:S01]  /*3950*/  USEL UR43, UR33, 0x1, !UP0 ;  /* 0x00000001212b7887 */ /* 0x000fe2000c000000 */
[----:B------:R-:W-:Y:S01]  /*3960*/  UMOV UR38, 0x0 ;  /* 0x0000000000267882 */ /* 0x000fe20000000000 */
[----:B------:R-:W-:Y:S01]  /*3970*/  UMOV UR39, 0x8200010 ;  /* 0x0820001000277882 */ /* 0x000fe20000000000 */
[----:B------:R-:W-:Y:S01]  /*3980*/  UMOV UR36, 0x0 ;  /* 0x0000000000247882 */ /* 0x000fe20000000000 */
[----:B------:R-:W-:Y:S01]  /*3990*/  UMOV UR37, 0x8200010 ;  /* 0x0820001000257882 */ /* 0x000fe20000000000 */
[----:B------:R-:W-:Y:S01]  /*39a0*/  UMOV UR34, 0x0 ;  /* 0x0000000000227882 */ /* 0x000fe20000000000 */
[----:B------:R-:W-:Y:S01]  /*39b0*/  UMOV UR35, 0x8200010 ;  /* 0x0820001000237882 */ /* 0x000fe20000000000 */
[----:B-1----:R-:W-:-:S15]  /*39c0*/  R2UR UR44, R0 ;  /* 0x00000000002c72ca */ /* 0x002fde00000e0000 */
.L_x_72:
[C---:B------:R-:W-:Y:S02]  /*39d0*/  LEA R0, R8.reuse, UR26, 0x3 ;  /* 0x0000001a08007c11 */ /* 0x040fe4000f8e18ff */
[----:B------:R-:W-:Y:S02]  /*39e0*/  SHF.L.U32 R4, R3, 0x1f, RZ ;  /* 0x0000001f03047819 */ /* 0x000fe400000006ff */
[----:B------:R-:W-:Y:S02]  /*39f0*/  LEA R5, R8, UR26, 0x4 ;  /* 0x0000001a08057c11 */ /* 0x000fe4000f8e20ff */
[----:B------:R-:W1:Y:S02]  /*3a00*/  SYNCS.PHASECHK.TRANS64.TRYWAIT P0, [R0+URZ+0x70], R4 ;  /* 0x00007004000075a7 */ /* 0x000e6400080011ff */
[----:B-1-3--:R-:W-:Y:S05]  /*3a10*/  @!P0 BRA `(.L_x_65) ;  /* 0x00000058005c8947 */ /* 0x00afea0003800000 */
.L_x_161:
[----:B-1----:R-:W1:Y:S01]  /*3a20*/  LDS.128 R4, [R5+0x100] ;  /* 0x0001000005047984 */ /* 0x002e620000000c00 */
[----:B------:R-:W-:Y:S02]  /*3a30*/  VIADD R0, R0, 0x80 ;  /* 0x0000008000007836 */ /* 0x000fe40000000000 */
[----:B------:R-:W-:Y:S01]  /*3a40*/  VIADD R8, R8, 0x1 ;  /* 0x0000000108087836 */ /* 0x000fe20000000000 */
[----:B------:R-:W-:Y:S01]  /*3a50*/  @!PT LDS RZ, [RZ] ;  /* 0x00000000fffff984 */ /* 0x000fe20000000800 */
[----:B------:R-:W-:Y:S01]  /*3a60*/  @!PT LDS RZ, [RZ] ;  /* 0x00000000fffff984 */ /* 0x000fe20000000800 */
[----:B------:R-:W-:Y:S01]  /*3a70*/  @!PT LDS RZ, [RZ] ;  /* 0x00000000fffff984 */ /* 0x000fe20000000800 */
[----:B------:R-:W-:Y:S01]  /*3a80*/  @!PT LDS RZ, [RZ] ;  /* 0x00000000fffff984 */ /* 0x000fe20000000800 */
[----:B------:R2:W-:Y:S06]  /*3a90*/  MEMBAR.ALL.CTA ;  /* 0x0000000000007992 */ /* 0x0005ec0000008000 */
[----:B--2---:R-:W2:Y:S01]  /*3aa0*/  FENCE.VIEW.ASYNC.S ;  /* 0x00000000000073c6 */ /* 0x004ea20000000000 */
[----:B------:R-:W-:-:S04]  /*3ab0*/  PRMT R0, RZ, 0x654, R0 ;  /* 0x00000654ff007816 */ /* 0x000fc80000000000 */
[----:B--2---:R2:W-:Y:S01]  /*3ac0*/  SYNCS.ARRIVE.TRANS64.RED.A1T0 RZ, [R0+URZ], RZ ;  /* 0x000000ff00ff79a7 */ /* 0x0045e200081004ff */
[----:B-1----:R-:W-:Y:S01]  /*3ad0*/  LOP3.LUT P1, RZ, R6, 0x1, RZ, 0xc0, !PT ;  /* 0x0000000106ff7812 */ /* 0x002fe2000782c0ff */
[----:B--2---:R-:W-:-:S12]  /*3ae0*/  BRA.U UP3, `(.L_x_66) ;  /* 0x0000000503087547 */ /* 0x004fd8000b800000 */
[----:B------:R-:W1:Y:S01]  /*3af0*/  LDCU UR4, c[0x0][0x38c] ;  /* 0x00007180ff0477ac */ /* 0x000e620008000800 */
[----:B------:R-:W-:Y:S02]  /*3b00*/  PLOP3.LUT P2, PT, PT, PT, PT, 0x80, 0x8 ;  /* 0x000000000008781c */ /* 0x000fe40003f4f070 */
[----:B------:R-:W-:Y:S01]  /*3b10*/  SHF.L.U32 R4, R9, 0x1f, RZ ;  /* 0x0000001f09047819 */ /* 0x000fe200000006ff */
[----:B------:R-:W-:Y:S02]  /*3b20*/  ULEA UR31, UR32, UR26, 0x3 ;  /* 0x0000001a201f7291 */ /* 0x000fe4000f8e18ff */
[----:B------:R-:W-:Y:S02]  /*3b30*/  ULEA UR11, UR32, UR44, 0x6 ;  /* 0x0000002c200b7291 */ /* 0x000fe4000f8e30ff */
[----:B-1----:R-:W-:-:S06]  /*3b40*/  UISETP.GE.AND UP0, UPT, UR4, 0x1, UPT ;  /* 0x000000010400788c */ /* 0x002fcc000bf06270 */
[----:B------:R-:W-:-:S05]  /*3b50*/  PLOP3.LUT P0, PT, PT, PT, UP0, 0x80, 0x8 ;  /* 0x000000000008781c */ /* 0x000fca0003f0f008 */
[----:B------:R-:W-:-:S08]  /*3b60*/  @UP0 ULEA UR4, UR23, UR26, 0x3 ;  /* 0x0000001a17040291 */ /* 0x000fd0000f8e18ff */
[----:B------:R-:W-:-:S04]  /*3b70*/  @P0 SHF.L.U32 R0, R2, 0x1f, RZ ;  /* 0x0000001f02000819 */ /* 0x000fc800000006ff */
[----:B------:R1:W2:Y:S01]  /*3b80*/  @P0 SYNCS.PHASECHK.TRANS64.TRYWAIT P2, [UR4], R0 ;  /* 0x00000000ff0005a7 */ /* 0x0002a20008041104 */
[----:B------:R-:W3:Y:S02]  /*3b90*/  SYNCS.PHASECHK.TRANS64.TRYWAIT P0, [UR31+0xb0], R4 ;  /* 0x0000b004ff0075a7 */ /* 0x000ee4000800111f */
[----:B-123--:R-:W-:Y:S05]  /*3ba0*/  @!P0 BRA `(.L_x_67) ;  /* 0x00000058000c8947 */ /* 0x00efea0003800000 */
.L_x_163:
[----:B------:R-:W-:Y:S01]  /*3bb0*/  UMOV UR27, UR22 ;  /* 0x00000016001b7c82 */ /* 0x000fe20008000000 */
[----:B------:R-:W-:Y:S05]  /*3bc0*/  BRA.U !UP0, `(.L_x_68) ;  /* 0x0000000108c07547 */ /* 0x000fea000b800000 */
[----:B------:R-:W-:Y:S02]  /*3bd0*/  UIADD3 UR27, UPT, UPT, UR43, UR22, URZ ;  /* 0x000000162b1b7290 */ /* 0x000fe4000fffe0ff */
[----:B------:R-:W-:Y:S01]  /*3be0*/  UPLOP3.LUT UP2, UPT, UPT, UPT, UPT, 0x40, 0x4 ;  /* 0x000000000004789c */ /* 0x000fe20003f4e870 */
[----:B------:R-:W-:Y:S01]  /*3bf0*/  UMOV UR24, UR33 ;  /* 0x0000002100187c82 */ /* 0x000fe20008000000 */
[----:B------:R-:W-:-:S09]  /*3c00*/  UMOV UR10, UR23 ;  /* 0x00000017000a7c82 */ /* 0x000fd20008000000 */
.L_x_71:
[----:B--2---:R-:W-:Y:S01]  /*3c10*/  ULEA UR5, UR10, UR26, 0x3 ;  /* 0x0000001a0a057291 */ /* 0x004fe2000f8e18ff */
[----:B---3--:R-:W-:Y:S11]  /*3c20*/  @P2 BRA `(.L_x_69) ;  /* 0x00000000000c2947 */ /* 0x008ff60003800000 */
[----:B-1----:R-:W-:Y:S04]  /*3c30*/  SHF.L.U32 R4, R2, 0x1f, RZ ;  /* 0x0000001f02047819 */ /* 0x002fe800000006ff */
[----:B------:R-:W1:Y:S02]  /*3c40*/  SYNCS.PHASECHK.TRANS64.TRYWAIT P0, [UR5], R4 ;  /* 0x00000004ff0075a7 */ /* 0x000e640008001105 */
[----:B-1----:R-:W-:Y:S05]  /*3c50*/  @!P0 BRA `(.L_x_70) ;  /* 0x0000005400f88947 */ /* 0x002fea0003800000 */
.L_x_69:
[----:B------:R-:W-:Y:S01]  /*3c60*/  UISETP.NE.AND UP0, UPT, UR24, 0x1, UPT ;  /* 0x000000011800788c */ /* 0x000fe2000bf05270 */
[----:B------:R-:W-:Y:S01]  /*3c70*/  PLOP3.LUT P2, PT, PT, PT, PT, 0x80, 0x8 ;  /* 0x000000000008781c */ /* 0x000fe20003f4f070 */
[----:B------:R-:W-:Y:S02]  /*3c80*/  UIADD3 UR4, UPT, UPT, UR10, 0x1, URZ ;  /* 0x000000010a047890 */ /* 0x000fe4000fffe0ff */
[----:B------:R-:W-:Y:S02]  /*3c90*/  UIADD3 UR25, UPT, UPT, UR5, 0x10, URZ ;  /* 0x0000001005197890 */ /* 0x000fe4000fffe0ff */
[----:B------:R-:W-:Y:S01]  /*3ca0*/  UISETP.NE.AND UP1, UPT, UR4, 0x2, UPT ;  /* 0x000000020400788c */ /* 0x000fe2000bf25270 */
[----:B------:R-:W-:Y:S01]  /*3cb0*/  PLOP3.LUT P0, PT, PT, PT, UP0, 0x80, 0x8 ;  /* 0x000000000008781c */ /* 0x000fe20003f0f008 */
[----:B------:R-:W-:Y:S02]  /*3cc0*/  UIADD3 UR22, UPT, UPT, UR22, 0x1, URZ ;  /* 0x0000000116167890 */ /* 0x000fe4000fffe0ff */
[----:B------:R-:W-:Y:S02]  /*3cd0*/  USEL UR6, URZ, 0x1, UP1 ;  /* 0x00000001ff067887 */ /* 0x000fe40008800000 */
[----:B------:R-:W-:Y:S02]  /*3ce0*/  USEL UR23, UR4, URZ, UP1 ;  /* 0x000000ff04177287 */ /* 0x000fe40008800000 */
[----:B------:R-:W-:Y:S02]  /*3cf0*/  UIADD3 UR24, UPT, UPT, UR24, -0x1, URZ ;  /* 0xffffffff18187890 */ /* 0x000fe4000fffe0ff */
[----:B------:R-:W-:Y:S01]  /*3d00*/  @UP0 ULEA UR4, UR23, UR26, 0x3 ;  /* 0x0000001a17040291 */ /* 0x000fe2000f8e18ff */
[----:B------:R-:W-:Y:S01]  /*3d10*/  LOP3.LUT R2, R2, UR6, RZ, 0x3c, !PT ;  /* 0x0000000602027c12 */ /* 0x000fe2000f8e3cff */
[----:B------:R-:W-:Y:S02]  /*3d20*/  ULEA UR6, UR10, UR30, 0x9 ;  /* 0x0000001e0a067291 */ /* 0x000fe4000f8e48ff */
[----:B------:R-:W-:Y:S01]  /*3d30*/  UISETP.NE.AND UP0, UPT, UR22, UR27, UPT ;  /* 0x0000001b1600728c */ /* 0x000fe2000bf05270 */
[----:B-1----:R-:W-:Y:S01]  /*3d40*/  @P0 SHF.L.U32 R0, R2, 0x1f, RZ ;  /* 0x0000001f02000819 */ /* 0x002fe200000006ff */
[----:B------:R-:W-:Y:S02]  /*3d50*/  UIADD3 UR20, UPT, UPT, UR6, 0x2, URZ ;  /* 0x0000000206147890 */ /* 0x000fe4000fffe0ff */
[----:B------:R-:W-:Y:S01]  /*3d60*/  UIADD3 UR16, UPT, UPT, UR6, 0x4, URZ ;  /* 0x0000000406107890 */ /* 0x000fe2000fffe0ff */
[----:B------:R2:W3:Y:S01]  /*3d70*/  @P0 SYNCS.PHASECHK.TRANS64.TRYWAIT P2, [UR4], R0 ;  /* 0x00000000ff0005a7 */ /* 0x0004e20008041104 */
[----:B------:R-:W-:Y:S02]  /*3d80*/  ULEA UR4, UR10, UR29, 0x9 ;  /* 0x0000001d0a047291 */ /* 0x000fe4000f8e48ff */
[----:B------:R-:W-:Y:S02]  /*3d90*/  UIADD3 UR12, UPT, UPT, UR6, 0x6, URZ ;  /* 0x00000006060c7890 */ /* 0x000fe4000fffe0ff */
[----:B------:R-:W-:Y:S02]  /*3da0*/  UIADD3 UR18, UPT, UPT, UR4, 0x2, URZ ;  /* 0x0000000204127890 */ /* 0x000fe4000fffe0ff */
[----:B------:R-:W-:Y:S02]  /*3db0*/  UIADD3 UR14, UPT, UPT, UR4, 0x4, URZ ;  /* 0x00000004040e7890 */ /* 0x000fe4000fffe0ff */
[----:B------:R-:W-:Y:S01]  /*3dc0*/  UIADD3 UR8, UPT, UPT, UR4, 0x6, URZ ;  /* 0x0000000604087890 */ /* 0x000fe2000fffe0ff */
[----:B------:R-:W-:Y:S01]  /*3dd0*/  UMOV UR7, 0x40004040 ;  /* 0x4000404000077882 */ /* 0x000fe20000000000 */
[----:B------:R-:W-:Y:S01]  /*3de0*/  UMOV UR5, 0x40004040 ;  /* 0x4000404000057882 */ /* 0x000fe20000000000 */
[----:B------:R-:W-:Y:S01]  /*3df0*/  UMOV UR21, 0x40004040 ;  /* 0x4000404000157882 */ /* 0x000fe20000000000 */
[----:B------:R2:W-:Y:S01]  /*3e00*/  UTCHMMA.2CTA gdesc[UR4], gdesc[UR6], tmem[UR11], tmem[UR40], idesc[UR41], UP2 ;  /* 0x00ff2806040075ea */ /* 0x0005e2000920000b */
[----:B------:R-:W-:Y:S01]  /*3e10*/  UPLOP3.LUT UP2, UPT, UPT, UPT, UPT, 0x80, 0x8 ;  /* 0x000000000008789c */ /* 0x000fe20003f4f070 */
[----:B------:R-:W-:Y:S01]  /*3e20*/  UMOV UR19, 0x40004040 ;  /* 0x4000404000137882 */ /* 0x000fe20000000000 */
[----:B------:R-:W-:Y:S01]  /*3e30*/  UMOV UR17, 0x40004040 ;  /* 0x4000404000117882 */ /* 0x000fe20000000000 */
[----:B------:R2:W-:Y:S01]  /*3e40*/  UTCHMMA.2CTA gdesc[UR18], gdesc[UR20], tmem[UR11], tmem[UR38], idesc[UR39], UPT ;  /* 0x00ff2614120075ea */ /* 0x0005e2000ba0000b */
[----:B------:R-:W-:Y:S01]  /*3e50*/  UMOV UR15, 0x40004040 ;  /* 0x40004040000f7882 */ /* 0x000fe20000000000 */
[----:B------:R-:W-:Y:S01]  /*3e60*/  UMOV UR13, 0x40004040 ;  /* 0x40004040000d7882 */ /* 0x000fe20000000000 */
[----:B------:R-:W-:Y:S01]  /*3e70*/  UMOV UR9, 0x40004040 ;  /* 0x4000404000097882 */ /* 0x000fe20000000000 */
[----:B------:R2:W-:Y:S01]  /*3e80*/  UTCHMMA.2CTA gdesc[UR14], gdesc[UR16], tmem[UR11], tmem[UR36], idesc[UR37], UPT ;  /* 0x00ff24100e0075ea */ /* 0x0005e2000ba0000b */
[----:B------:R2:W-:Y:S01]  /*3e90*/  UTCHMMA.2CTA gdesc[UR8], gdesc[UR12], tmem[UR11], tmem[UR34], idesc[UR35], UPT ;  /* 0x00ff220c080075ea */ /* 0x0005e2000ba0000b */
[----:B------:R2:W-:Y:S01]  /*3ea0*/  UTCBAR.2CTA.MULTICAST [UR25], URZ, UR28 ;  /* 0x000000ff190073e9 */ /* 0x0005e2000820081c */
[----:B------:R-:W-:Y:S01]  /*3eb0*/  UMOV UR10, UR23 ;  /* 0x00000017000a7c82 */ /* 0x000fe20008000000 */
[----:B------:R-:W-:Y:S05]  /*3ec0*/  BRA.U UP0, `(.L_x_71) ;  /* 0xfffffffd00507547 */ /* 0x000fea000b83ffff */
.L_x_68:
[----:B--2---:R-:W-:Y:S01]  /*3ed0*/  UIADD3 UR4, UPT, UPT, UR31, 0x90, URZ ;  /* 0x000000901f047890 */ /* 0x004fe2000fffe0ff */
[----:B------:R-:W-:-:S08]  /*3ee0*/  UMOV UR22, UR27 ;  /* 0x0000001b00167c82 */ /* 0x000fd00008000000 */
[----:B------:R2:W-:Y:S01]  /*3ef0*/  UTCBAR.2CTA.MULTICAST [UR4], URZ, UR42 ;  /* 0x000000ff040073e9 */ /* 0x0005e2000820082a */
[----:B------:R-:W-:Y:S02]  /*3f00*/  NOP ;  /* 0x0000000000007918 */ /* 0x000fe40000000000 */
.L_x_66:
[----:B--2---:R-:W-:Y:S01]  /*3f10*/  UIADD3 UR4, UPT, UPT, UR32, 0x1, URZ ;  /* 0x0000000120047890 */ /* 0x004fe2000fffe0ff */
[----:B------:R-:W-:-:S03]  /*3f20*/  ISETP.NE.AND P0, PT, R8, 0x2, PT ;  /* 0x000000020800780c */ /* 0x000fc60003f05270 */
[----:B------:R-:W-:Y:S01]  /*3f30*/  UISETP.NE.AND UP0, UPT, UR4, 0x4, UPT ;  /* 0x000000040400788c */ /* 0x000fe2000bf05270 */
[----:B-1----:R-:W-:Y:S02]  /*3f40*/  SEL R0, RZ, 0x1, P0 ;  /* 0x00000001ff007807 */ /* 0x002fe40000000000 */
[----:B------:R-:W-:Y:S01]  /*3f50*/  SEL R8, R8, RZ, P0 ;  /* 0x000000ff08087207 */ /* 0x000fe20000000000 */
[----:B------:R-:W-:Y:S01]  /*3f60*/  USEL UR5, URZ, 0x1, UP0 ;  /* 0x00000001ff057887 */ /* 0x000fe20008000000 */
[----:B------:R-:W-:Y:S01]  /*3f70*/  LOP3.LUT R3, R3, R0, RZ, 0x3c, !PT ;  /* 0x0000000003037212 */ /* 0x000fe200078e3cff */
[----:B------:R-:W-:-:S04]  /*3f80*/  USEL UR32, UR4, URZ, UP0 ;  /* 0x000000ff04207287 */ /* 0x000fc80008000000 */
[----:B------:R-:W-:Y:S01]  /*3f90*/  LOP3.LUT R9, R9, UR5, RZ, 0x3c, !PT ;  /* 0x0000000509097c12 */ /* 0x000fe2000f8e3cff */
[----:B------:R-:W-:Y:S07]  /*3fa0*/  @P1 BRA `(.L_x_72) ;  /* 0xfffffff800881947 */ /* 0x000fee000383ffff */
[----:B------:R-:W1:Y:S01]  /*3fb0*/  S2UR UR8, SR_CgaCtaId ;  /* 0x00000000000879c3 */ /* 0x000e620000008800 */
[----:B------:R-:W-:Y:S01]  /*3fc0*/  ELECT P0, URZ, PT ;  /* 0x0000000000ff782f */ /* 0x000fe20003800000 */
[----:B------:R-:W-:Y:S01]  /*3fd0*/  HFMA2 R0, -RZ, RZ, 0, 5.9604644775390625e-08 ;  /* 0x00000001ff007431 */ /* 0x000fe200000001ff */
[----:B------:R-:W-:-:S05]  /*3fe0*/  UMOV UR4, 0x40 ;  /* 0x0000004000047882 */ /* 0x000fca0000000000 */
[----:B------:R-:W-:Y:S01]  /*3ff0*/  UVIRTCOUNT.DEALLOC.SMPOOL 0x80 ;  /* 0x000000800000784c */ /* 0x000fe20000000000 */
[----:B------:R-:W-:Y:S02]  /*4000*/  UISETP.NE.AND UP1, UPT, UR48, URZ, UPT ;  /* 0x000000ff3000728c */ /* 0x000fe4000bf25270 */
[----:B-1----:R-:W-:-:S09]  /*4010*/  ULEA UR8, UR8, UR4, 0x18 ;  /* 0x0000000408087291 */ /* 0x002fd2000f8ec0ff */
[----:B------:R1:W-:Y:S01]  /*4020*/  @P0 STS.U8 [UR8+0x1c], R0 ;  /* 0x00001c00ff000988 */ /* 0x0003e20008000008 */
[----:B------:R-:W-:Y:S05]  /*4030*/  BRA.U UP1, `(.L_x_73) ;  /* 0x0000000101a07547 */ /* 0x000fea000b800000 */
[----:B------:R-:W-:Y:S01]  /*4040*/  UIADD3 UR7, UPT, UPT, UR26, 0xb0, URZ ;  /* 0x000000b01a077890 */ /* 0x000fe2000fffe0ff */
[----:B------:R-:W-:-:S03]  /*4050*/  SHF.L.U32 R2, R9, 0x1f, RZ ;  /* 0x0000001f09027819 */ /* 0x000fc600000006ff */
[----:B------:R-:W-:-:S09]  /*4060*/  ULEA UR4, UR32, UR7, 0x3 ;  /* 0x0000000720047291 */ /* 0x000fd2000f8e18ff */
[----:B------:R-:W2:Y:S02]  /*4070*/  SYNCS.PHASECHK.TRANS64.TRYWAIT P0, [UR4], R2 ;  /* 0x00000002ff0075a7 */ /* 0x000ea40008001104 */
[----:B--2---:R-:W-:Y:S05]  /*4080*/  @!P0 BRA `(.L_x_74) ;  /* 0x0000005400048947 */ /* 0x004fea0003800000 */
.L_x_166:
[----:B------:R-:W-:-:S04]  /*4090*/  UIADD3 UR4, UPT, UPT, UR32, 0x1, URZ ;  /* 0x0000000120047890 */ /* 0x000fc8000fffe0ff */
[----:B------:R-:W-:-:S04]  /*40a0*/  UISETP.NE.AND UP0, UPT, UR4, 0x4, UPT ;  /* 0x000000040400788c */ /* 0x000fc8000bf05270 */
[----:B------:R-:W-:Y:S02]  /*40b0*/  USEL UR6, URZ, 0x1, UP0 ;  /* 0x00000001ff067887 */ /* 0x000fe40008000000 */
[----:B------:R-:W-:-:S04]  /*40c0*/  USEL UR4, UR4, URZ, UP0 ;  /* 0x000000ff04047287 */ /* 0x000fc80008000000 */
[----:B------:R-:W-:Y:S01]  /*40d0*/  ULEA UR5, UR4, UR7, 0x3 ;  /* 0x0000000704057291 */ /* 0x000fe2000f8e18ff */
[----:B-1----:R-:W-:-:S04]  /*40e0*/  LOP3.LUT R2, R9, UR6, RZ, 0x3c, !PT ;  /* 0x0000000609027c12 */ /* 0x002fc8000f8e3cff */
[----:B------:R-:W-:-:S04]  /*40f0*/  SHF.L.U32 R3, R2, 0x1f, RZ ;  /* 0x0000001f02037819 */ /* 0x000fc800000006ff */
[----:B------:R-:W1:Y:S02]  /*4100*/  SYNCS.PHASECHK.TRANS64.TRYWAIT P0, [UR5], R3 ;  /* 0x00000003ff0075a7 */ /* 0x000e640008001105 */
[----:B-1----:R-:W-:Y:S05]  /*4110*/  @!P0 BRA `(.L_x_75) ;  /* 0x0000005000f88947 */ /* 0x002fea0003800000 */
.L_x_168:
[----:B------:R-:W-:-:S04]  /*4120*/  UIADD3 UR4, UPT, UPT, UR4, 0x1, URZ ;  /* 0x0000000104047890 */ /* 0x000fc8000fffe0ff */
[----:B------:R-:W-:-:S04]  /*4130*/  UISETP.NE.AND UP0, UPT, UR4, 0x4, UPT ;  /* 0x000000040400788c */ /* 0x000fc8000bf05270 */
[----:B------:R-:W-:Y:S02]  /*4140*/  USEL UR6, URZ, 0x1, UP0 ;  /* 0x00000001ff067887 */ /* 0x000fe40008000000 */
[----:B------:R-:W-:-:S04]  /*4150*/  USEL UR4, UR4, URZ, UP0 ;  /* 0x000000ff04047287 */ /* 0x000fc80008000000 */
[----:B------:R-:W-:Y:S01]  /*4160*/  ULEA UR5, UR4, UR7, 0x3 ;  /* 0x0000000704057291 */ /* 0x000fe2000f8e18ff */
[----:B------:R-:W-:-:S04]  /*4170*/  LOP3.LUT R2, R2, UR6, RZ, 0x3c, !PT ;  /* 0x0000000602027c12 */ /* 0x000fc8000f8e3cff */
[----:B-1----:R-:W-:-:S04]  /*4180*/  SHF.L.U32 R3, R2, 0x1f, RZ ;  /* 0x0000001f02037819 */ /* 0x002fc800000006ff */
[----:B------:R-:W1:Y:S02]  /*4190*/  SYNCS.PHASECHK.TRANS64.TRYWAIT P0, [UR5], R3 ;  /* 0x00000003ff0075a7 */ /* 0x000e640008001105 */
[----:B-1----:R-:W-:Y:S05]  /*41a0*/  @!P0 BRA `(.L_x_76) ;  /* 0x0000005000ec8947 */ /* 0x002fea0003800000 */
.L_x_170:
[----:B------:R-:W-:-:S04]  /*41b0*/  UIADD3 UR4, UPT, UPT, UR4, 0x1, URZ ;  /* 0x0000000104047890 */ /* 0x000fc8000fffe0ff */
[----:B------:R-:W-:-:S04]  /*41c0*/  UISETP.NE.AND UP0, UPT, UR4, 0x4, UPT ;  /* 0x000000040400788c */ /* 0x000fc8000bf05270 */
[----:B------:R-:W-:Y:S02]  /*41d0*/  USEL UR5, URZ, 0x1, UP0 ;  /* 0x00000001ff057887 */ /* 0x000fe40008000000 */
[----:B------:R-:W-:-:S04]  /*41e0*/  USEL UR4, UR4, URZ, UP0 ;  /* 0x000000ff04047287 */ /* 0x000fc80008000000 */
[----:B------:R-:W-:Y:S01]  /*41f0*/  ULEA UR4, UR4, UR7, 0x3 ;  /* 0x0000000704047291 */ /* 0x000fe2000f8e18ff */
[----:B------:R-:W-:-:S04]  /*4200*/  LOP3.LUT R2, R2, UR5, RZ, 0x3c, !PT ;  /* 0x0000000502027c12 */ /* 0x000fc8000f8e3cff */
[----:B------:R-:W-:Y:S01]  /*4210*/  SHF.L.U32 R2, R2, 0x1f, RZ ;  /* 0x0000001f02027819 */ /* 0x000fe200000006ff */
[----:B-1----:R-:W-:-:S04]  /*4220*/  IMAD.U32 R0, RZ, RZ, UR4 ;  /* 0x00000004ff007e24 */ /* 0x002fc8000f8e00ff */
[----:B------:R1:W2:Y:S03]  /*4230*/  SYNCS.PHASECHK.TRANS64.TRYWAIT P0, [R0+URZ], R2 ;  /* 0x00000002000075a7 */ /* 0x0002a600080011ff */
[----:B--2---:R-:W-:Y:S05]  /*4240*/  @!P0 NANOSLEEP.SYNCS 0x989680 ;  /* 0x009896800000895d */ /* 0x004fea0003900000 */
[----:B------:R-:W2:Y:S02]  /*4250*/  @!P0 SYNCS.PHASECHK.TRANS64 P0, [R0+URZ], R2 ;  /* 0x00000002000085a7 */ /* 0x000ea400080010ff */
[----:B--2---:R-:W-:Y:S05]  /*4260*/  @P0 BRA `(.L_x_77) ;  /* 0x0000000000200947 */ /* 0x004fea0003800000 */
.L_x_78:
[----:B--2---:R2:W4:Y:S02]  /*4270*/  SYNCS.PHASECHK.TRANS64.TRYWAIT P0, [R0+URZ], R2 ;  /* 0x00000002000075a7 */ /* 0x00452400080011ff */
[----:B----4-:R-:W-:Y:S05]  /*4280*/  @!P0 NANOSLEEP.SYNCS 0x989680 ;  /* 0x009896800000895d */ /* 0x010fea0003900000 */
[----:B------:R-:W4:Y:S02]  /*4290*/  @!P0 SYNCS.PHASECHK.TRANS64 P0, [R0+URZ], R2 ;  /* 0x00000002000085a7 */ /* 0x000f2400080010ff */
[----:B----4-:R-:W-:Y:S05]  /*42a0*/  @!P0 BRA `(.L_x_78) ;  /* 0xfffffffc00f08947 */ /* 0x010fea000383ffff */
[----:B------:R-:W-:Y:S05]  /*42b0*/  BRA `(.L_x_77) ;  /* 0x00000000000c7947 */ /* 0x000fea0003800000 */
.L_x_73:
[----:B------:R-:W-:-:S04]  /*42c0*/  UIADD3 UR4, UPT, UPT, UR26, 0xf0, URZ ;  /* 0x000000f01a047890 */ /* 0x000fc8000fffe0ff */
[----:B------:R-:W-:-:S09]  /*42d0*/  UPRMT UR4, UR49, 0x654, UR4 ;  /* 0x0000065431047896 */ /* 0x000fd20008000004 */
[----:B------:R-:W-:Y:S03]  /*42e0*/  SYNCS.ARRIVE.TRANS64.RED.A1T0 RZ, [UR4], RZ ;  /* 0x000000ffffff79a7 */ /* 0x000fe60008100404 */
.L_x_77:
[----:B-12---:R-:W-:Y:S01]  /*42f0*/  SHF.L.U32 R2, RZ, 0x1f, RZ ;  /* 0x0000001fff027819 */ /* 0x006fe200000006ff */
[----:B------:R-:W-:Y:S01]  /*4300*/  UIADD3 UR4, UPT, UPT, UR26, 0xf0, URZ ;  /* 0x000000f01a047890 */ /* 0x000fe2000fffe0ff */
[----:B------:R-:W-:Y:S02]  /*4310*/  PLOP3.LUT P0, PT, PT, PT, UP1, 0x80, 0x8 ;  /* 0x000000000008781c */ /* 0x000fe40003f0f018 */
[----:B------:R-:W1:Y:S02]  /*4320*/  SYNCS.PHASECHK.TRANS64.TRYWAIT P1, [UR26+0xf0], R2 ;  /* 0x0000f002ff0075a7 */ /* 0x000e64000802111a */
[----:B-1----:R-:W-:Y:S09]  /*4330*/  @!P1 BRA `(.L_x_79) ;  /* 0x0000005000a09947 */ /* 0x002ff20003800000 */
.L_x_172:
[----:B------:R-:W-:Y:S01]  /*4340*/  @!UP1 UPRMT UR4, UR49, 0x654, UR4 ;  /* 0x0000065431049896 */ /* 0x000fe20008000004 */
[----:B------:R-:W-:Y:S01]  /*4350*/  UMOV UR5, 0xffff ;  /* 0x0000ffff00057882 */ /* 0x000fe20000000000 */
[----:B------:R-:W-:-:S07]  /*4360*/  UMOV UR6, 0x1 ;  /* 0x0000000100067882 */ /* 0x000fce0000000000 */
[----:B------:R-:W-:Y:S01]  /*4370*/  @!P0 SYNCS.ARRIVE.TRANS64.RED.A1T0 RZ, [UR4], RZ ;  /* 0x000000ffffff89a7 */ /* 0x000fe20008100404 */
[----:B------:R-:W-:Y:S01]  /*4380*/  NOP ;  /* 0x0000000000007918 */ /* 0x000fe20000000000 */
[----:B-1----:R-:W1:Y:S01]  /*4390*/  LDS R0, [UR8+0x14] ;  /* 0x00001408ff007984 */ /* 0x002e620008000800 */
[----:B------:R-:W-:-:S04]  /*43a0*/  ULOP3.LUT UR4, UR44, 0xffff, URZ, 0xc0, !UPT ;  /* 0x0000ffff2c047892 */ /* 0x000fc8000f8ec0ff */
[----:B------:R-:W-:-:S04]  /*43b0*/  USHF.R.U32.HI UR4, URZ, 0x5, UR4 ;  /* 0x00000005ff047899 */ /* 0x000fc80008011604 */
[----:B------:R-:W-:Y:S02]  /*43c0*/  USHF.L.U32 UR5, UR5, UR4, URZ ;  /* 0x0000000405057299 */ /* 0x000fe400080006ff */
[----:B------:R-:W-:-:S04]  /*43d0*/  USHF.L.U32 UR4, UR6, UR4, URZ ;  /* 0x0000000406047299 */ /* 0x000fc800080006ff */
[----:B-1----:R-:W-:-:S04]  /*43e0*/  LOP3.LUT R0, R0, UR5, RZ, 0xc0, !PT ;  /* 0x0000000500007c12 */ /* 0x002fc8000f8ec0ff */
[----:B------:R-:W-:-:S13]  /*43f0*/  ISETP.NE.AND P0, PT, R0, UR5, PT ;  /* 0x0000000500007c0c */ /* 0x000fda000bf05270 */
[----:B------:R-:W-:Y:S05]  /*4400*/  @P0 BRA `(.L_x_80) ;  /* 0x0000000000580947 */ /* 0x000fea0003800000 */
[----:B------:R-:W1:Y:S02]  /*4410*/  LDS R0, [UR8+0x18] ;  /* 0x00001808ff007984 */ /* 0x000e640008000800 */
[----:B-1----:R-:W-:-:S04]  /*4420*/  LOP3.LUT R0, R0, UR4, RZ, 0xc0, !PT ;  /* 0x0000000400007c12 */ /* 0x002fc8000f8ec0ff */
[----:B------:R-:W-:-:S13]  /*4430*/  ISETP.NE.AND P0, PT, R0, UR4, PT ;  /* 0x0000000400007c0c */ /* 0x000fda000bf05270 */
[----:B------:R-:W-:Y:S05]  /*4440*/  @P0 BRA `(.L_x_81) ;  /* 0x00000000003c0947 */ /* 0x000fea0003800000 */
[----:B------:R-:W1:Y:S01]  /*4450*/  S2R R2, SR_LANEID ;  /* 0x0000000000027919 */ /* 0x000e620000000000 */
[----:B------:R-:W-:-:S06]  /*4460*/  ULOP3.LUT UR5, URZ, UR5, URZ, 0x33, !UPT ;  /* 0x00000005ff057292 */ /* 0x000fcc000f8e33ff */
[----:B------:R-:W-:-:S04]  /*4470*/  IMAD.U32 R0, RZ, RZ, UR5 ;  /* 0x00000005ff007e24 */ /* 0x000fc8000f8e00ff */
[----:B------:R2:W4:Y:S02]  /*4480*/  REDUX UR7, R0 ;  /* 0x00000000000773c4 */ /* 0x0005240000000000 */
[----:B------:R1:W-:Y:S01]  /*4490*/  UTCATOMSWS.AND URZ, UR5 ;  /* 0x0000000500ff79e3 */ /* 0x0003e20008000000 */
[----:B--2---:R-:W-:Y:S01]  /*44a0*/  LOP3.LUT R0, RZ, UR4, RZ, 0x33, !PT ;  /* 0x00000004ff007c12 */ /* 0x004fe2000f8e33ff */
[----:B------:R-:W-:Y:S02]  /*44b0*/  VOTEU.ANY UR4, UPT, PT ;  /* 0x0000000000047886 */ /* 0x000fe400038e0100 */
[----:B------:R-:W-:Y:S02]  /*44c0*/  UFLO.U32 UR4, UR4 ;  /* 0x00000004000472bd */ /* 0x000fe400080e0000 */
[----:B------:R-:W2:Y:S04]  /*44d0*/  REDUX UR6, R0 ;  /* 0x00000000000673c4 */ /* 0x000ea80000000000 */
[----:B-1----:R-:W-:-:S02]  /*44e0*/  ISETP.EQ.U32.AND P0, PT, R2, UR4, PT ;  /* 0x0000000402007c0c */ /* 0x002fc4000bf02070 */
[----:B----4-:R-:W-:-:S11]  /*44f0*/  MOV R2, UR7 ;  /* 0x0000000700027c02 */ /* 0x010fd60008000f00 */
[----:B------:R1:W-:Y:S01]  /*4500*/  @P0 ATOMS.AND RZ, [UR8+0x14], R2 ;  /* 0x00001402ffff098c */ /* 0x0003e2000a800008 */
[----:B--2---:R-:W-:-:S05]  /*4510*/  IMAD.U32 R0, RZ, RZ, UR6 ;  /* 0x00000006ff007e24 */ /* 0x004fca000f8e00ff */
[----:B------:R1:W-:Y:S01]  /*4520*/  @P0 ATOMS.AND RZ, [UR8+0x18], R0 ;  /* 0x00001800ffff098c */ /* 0x0003e2000a800008 */
[----:B------:R-:W-:Y:S05]  /*4530*/  BRA `(.L_x_82) ;  /* 0x0000000000147947 */ /* 0x000fea0003800000 */
.L_x_81:
[----:B------:R-:W-:Y:S02]  /*4540*/  MOV R2, 0x4560 ;  /* 0x0000456000027802 */ /* 0x000fe40000000f00 */
[----:B---3-5:R-:W-:Y:S05]  /*4550*/  CALL.REL.NOINC `($__internal_0_$__cuda_sm10x_tcgen05_guardrail_trap_col_being_dealloced_not_returned_by_alloc) ;  /* 0x0000005400807944 */ /* 0x028fea0003c00000 */
[----:B------:R-:W-:Y:S05]  /*4560*/  BRA `(.L_x_82) ;  /* 0x0000000000087947 */ /* 0x000fea0003800000 */
.L_x_80:
[----:B------:R-:W-:Y:S02]  /*4570*/  MOV R2, 0x4590 ;  /* 0x0000459000027802 */ /* 0x000fe40000000f00 */
[----:B---3-5:R-:W-:Y:S05]  /*4580*/  CALL.REL.NOINC `($__internal_2_$__cuda_sm10x_tcgen05_guardrail_trap_unallocated_columns_being_dealloced) ;  /* 0x00000054008c7944 */ /* 0x028fea0003c00000 */
.L_x_82:
[----:B------:R-:W-:Y:S01]  /*4590*/  NOP ;  /* 0x0000000000007918 */ /* 0x000fe20000000000 */
[----:B------:R-:W-:Y:S05]  /*45a0*/  EXIT ;  /* 0x000000000000794d */ /* 0x000fea0003800000 */
.L_x_53:
[----:B------:R-:W-:-:S09]  /*45b0*/  UISETP.NE.OR UP0, UPT, UR25, 0x3, !UP3 ;  /* 0x000000031900788c */ /* 0x000fd2000df05670 */
[----:B------:R-:W-:Y:S05]  /*45c0*/  BRA.U UP0, `(.L_x_83) ;  /* 0x0000001100b87547 */ /* 0x000fea000b800000 */
[----:B------:R-:W1:Y:S01]  /*45d0*/  LDCU UR31, c[0x0][0x370] ;  /* 0x00006e00ff1f77ac */ /* 0x000e620008000800 */
[----:B------:R-:W2:Y:S01]  /*45e0*/  LDC.64 R16, c[0x0][0x348] ;  /* 0x0000d200ff107b82 */ /* 0x000ea20000000a00 */
[----:B------:R-:W-:Y:S02]  /*45f0*/  HFMA2 R13, -RZ, RZ, 0, 0 ;  /* 0x00000000ff0d7431 */ /* 0x000fe400000001ff */
[----:B------:R-:W-:Y:S01]  /*4600*/  IMAD.MOV.U32 R15, RZ, RZ, 0x1 ;  /* 0x00000001ff0f7424 */ /* 0x000fe200078e00ff */
[----:B------:R-:W1:Y:S01]  /*4610*/  LDCU.128 UR48, c[0x0][0xb10] ;  /* 0x00016200ff3077ac */ /* 0x000e620008000c00 */
[----:B------:R-:W-:Y:S01]  /*4620*/  IMAD.MOV.U32 R14, RZ, RZ, RZ ;  /* 0x000000ffff0e7224 */ /* 0x000fe200078e00ff */
[----:B------:R-:W-:Y:S01]  /*4630*/  MOV R7, 0x1000 ;  /* 0x0000100000077802 */ /* 0x000fe20000000f00 */
[----:B------:R-:W3:Y:S01]  /*4640*/  LDCU UR30, c[0x0][0x374] ;  /* 0x00006e80ff1e77ac */ /* 0x000ee20008000800 */
[----:B------:R-:W4:Y:S01]  /*4650*/  LDC.64 R2, c[0x0][0x888] ;  /* 0x00022200ff027b82 */ /* 0x000f220000000a00 */
[----:B------:R-:W3:Y:S01]  /*4660*/  LDCU UR15, c[0x0][0xb0c] ;  /* 0x00016180ff0f77ac */ /* 0x000ee20008000800 */
[----:B------:R-:W2:Y:S06]  /*4670*/  LDCU UR52, c[0x0][0xb20] ;  /* 0x00016400ff3477ac */ /* 0x000eac0008000800 */
[----:B------:R-:W4:Y:S01]  /*4680*/  LDC.64 R4, c[0x0][0x890] ;  /* 0x00022400ff047b82 */ /* 0x000f220000000a00 */
[----:B------:R-:W2:Y:S01]  /*4690*/  LDCU UR4, c[0x0][0xb30] ;  /* 0x00016600ff0477ac */ /* 0x000ea20008000800 */
[----:B------:R-:W-:Y:S01]  /*46a0*/  UMOV UR21, 0x400 ;  /* 0x0000040000157882 */ /* 0x000fe20000000000 */
[----:B-1----:R-:W-:-:S02]  /*46b0*/  UIMAD.WIDE.U32 UR6, UR31, UR48, URZ ;  /* 0x000000301f0672a5 */ /* 0x002fc4000f8e00ff */
[----:B---3--:R-:W-:Y:S02]  /*46c0*/  UIMAD.WIDE.U32 UR8, UR30, UR51, URZ ;  /* 0x000000331e0872a5 */ /* 0x008fe4000f8e00ff */
[----:B------:R-:W-:Y:S02]  /*46d0*/  ULEA UR21, UR47, UR21, 0x18 ;  /* 0x000000152f157291 */ /* 0x000fe4000f8ec0ff */
[----:B------:R-:W-:Y:S02]  /*46e0*/  UPLOP3.LUT UP2, UPT, UPT, UPT, UPT, 0x40, 0x4 ;  /* 0x000000000004789c */ /* 0x000fe40003f4e870 */
[----:B------:R-:W-:Y:S01]  /*46f0*/  UIADD3 UR37, UPT, UPT, UR21, 0x38, URZ ;  /* 0x0000003815257890 */ /* 0x000fe2000fffe0ff */
[----:B------:R-:W-:Y:S01]  /*4700*/  UMOV UR6, UR7 ;  /* 0x0000000700067c82 */ /* 0x000fe20008000000 */
[----:B------:R-:W-:Y:S01]  /*4710*/  UMOV UR38, UR9 ;  /* 0x0000000900267c82 */ /* 0x000fe20008000000 */
[----:B------:R-:W-:Y:S02]  /*4720*/  UISETP.GE.AND UP0, UPT, UR45, 0x1, UPT ;  /* 0x000000012d00788c */ /* 0x000fe4000bf06270 */
[----:B------:R-:W-:Y:S01]  /*4730*/  UISETP.NE.AND UP4, UPT, UR45, 0x1, UPT ;  /* 0x000000012d00788c */ /* 0x000fe2000bf85270 */
[----:B------:R-:W1:Y:S01]  /*4740*/  LDCU.64 UR22, c[0x0][0xb28] ;  /* 0x00016500ff1677ac */ /* 0x000e620008000a00 */
[----:B------:R-:W-:-:S02]  /*4750*/  UISETP.NE.AND UP6, UPT, UR15, 0x1, UPT ;  /* 0x000000010f00788c */ /* 0x000fc4000bfc5270 */
[----:B------:R-:W-:Y:S02]  /*4760*/  UISETP.NE.AND UP5, UPT, UR50, 0x1, UPT ;  /* 0x000000013200788c */ /* 0x000fe4000bfa5270 */
[----:B------:R-:W-:Y:S02]  /*4770*/  UIADD3 UR41, UPT, UPT, UR21, 0x20, URZ ;  /* 0x0000002015297890 */ /* 0x000fe4000fffe0ff */
[----:B------:R-:W-:Y:S02]  /*4780*/  UIADD3 UR33, UPT, UPT, UR21, 0x28, URZ ;  /* 0x0000002815217890 */ /* 0x000fe4000fffe0ff */
[----:B------:R-:W-:Y:S02]  /*4790*/  UIADD3 UR25, UPT, UPT, UR21, 0x30, URZ ;  /* 0x0000003015197890 */ /* 0x000fe4000fffe0ff */
[----:B------:R-:W-:Y:S02]  /*47a0*/  UPRMT UR37, UR47, 0x654, UR37 ;  /* 0x000006542f257896 */ /* 0x000fe40008000025 */
[----:B------:R-:W-:-:S02]  /*47b0*/  USHF.R.U32.HI UR39, URZ, UR49, UR6 ;  /* 0x00000031ff277299 */ /* 0x000fc40008011606 */
[----:B--2---:R-:W-:Y:S02]  /*47c0*/  USHF.R.U32.HI UR38, URZ, UR52, UR38 ;  /* 0x00000034ff267299 */ /* 0x004fe40008011626 */
[----:B------:R-:W-:-:S11]  /*47d0*/  UISETP.NE.AND UP3, UPT, UR4, 0x1, UPT ;  /* 0x000000010400788c */ /* 0x000fd6000bf65270 */
.L_x_94:
[C---:B------:R-:W-:Y:S02]  /*47e0*/  LEA R12, R14.reuse, UR21, 0x3 ;  /* 0x000000150e0c7c11 */ /* 0x040fe4000f8e18ff */
[----:B------:R-:W-:Y:S02]  /*47f0*/  SHF.L.U32 R0, R13, 0x1f, RZ ;  /* 0x0000001f0d007819 */ /* 0x000fe400000006ff */
[----:B------:R-:W-:Y:S02]  /*4800*/  LEA R8, R14, UR21, 0x4 ;  /* 0x000000150e087c11 */ /* 0x000fe4000f8e20ff */
[----:B--2---:R-:W2:Y:S02]  /*4810*/  SYNCS.PHASECHK.TRANS64.TRYWAIT P0, [R12+URZ+0x70], R0 ;  /* 0x000070000c0075a7 */ /* 0x004ea400080011ff */
[----:B--2---:R-:W-:Y:S05]  /*4820*/  @!P0 BRA `(.L_x_84) ;  /* 0x0000004c007c8947 */ /* 0x004fea0003800000 */
.L_x_173:
[----:B------:R-:W3:Y:S01]  /*4830*/  LDS.128 R8, [R8+0x100] ;  /* 0x0001000008087984 */ /* 0x000ee20000000c00 */
[----:B------:R-:W-:Y:S01]  /*4840*/  UISETP.GE.AND UP0, UPT, UR45, 0x1, UPT ;  /* 0x000000012d00788c */ /* 0x000fe2000bf06270 */
[----:B------:R-:W-:Y:S01]  /*4850*/  @!PT LDS RZ, [RZ] ;  /* 0x00000000fffff984 */ /* 0x000fe20000000800 */
[----:B------:R-:W-:Y:S01]  /*4860*/  @!PT LDS RZ, [RZ] ;  /* 0x00000000fffff984 */ /* 0x000fe20000000800 */
[----:B------:R-:W-:Y:S01]  /*4870*/  @!PT LDS RZ, [RZ] ;  /* 0x00000000fffff984 */ /* 0x000fe20000000800 */
[----:B------:R-:W-:Y:S01]  /*4880*/  @!PT LDS RZ, [RZ] ;  /* 0x00000000fffff984 */ /* 0x000fe20000000800 */
[----:B------:R1:W-:Y:S06]  /*4890*/  MEMBAR.ALL.CTA ;  /* 0x0000000000007992 */ /* 0x0003ec0000008000 */
[----:B-1----:R-:W1:Y:S01]  /*48a0*/  FENCE.VIEW.ASYNC.S ;  /* 0x00000000000073c6 */ /* 0x002e620000000000 */
[----:B---3--:R-:W-:Y:S11]  /*48b0*/  LOP3.LUT P0, RZ, R10, 0x1, RZ, 0xc0, !PT ;  /* 0x000000010aff7812 */ /* 0x008ff6000780c0ff */
[----:B------:R-:W-:Y:S02]  /*48c0*/  @!UPT UIADD3 URZ, UPT, UPT, URZ, URZ, URZ ;  /* 0x000000fffffff290 */ /* 0x000fe4000fffe0ff */
[----:B-1----:R-:W-:Y:S01]  /*48d0*/  VOTEU.ANY UP1, P0 ;  /* 0x0000000000ff7886 */ /* 0x002fe20000020100 */
[----:B------:R-:W-:Y:S11]  /*48e0*/  PLOP3.LUT P0, PT, PT, PT, UP1, 0x80, 0x8 ;  /* 0x000000000008781c */ /* 0x000ff60003f0f018 */
[----:B------:R-:W-:Y:S02]  /*48f0*/  @!UPT UIADD3 URZ, UPT, UPT, URZ, URZ, URZ ;  /* 0x000000fffffff290 */ /* 0x000fe4000fffe0ff */
[----:B--2---:R-:W-:Y:S02]  /*4900*/  @P0 SHF.R.U32.HI R0, RZ, 0x10, R9 ;  /* 0x00000010ff000819 */ /* 0x004fe40000011609 */
[----:B------:R-:W-:Y:S02]  /*4910*/  @P0 MOV R6, R8 ;  /* 0x0000000800060202 */ /* 0x000fe40000000f00 */
[----:B------:R-:W-:Y:S01]  /*4920*/  @P0 R2UR UR4, R0 ;  /* 0x00000000000402ca */ /* 0x000fe200000e0000 */
[----:B------:R-:W-:Y:S01]  /*4930*/  VIADD R0, R12, 0x80 ;  /* 0x000000800c007836 */ /* 0x000fe20000000000 */
[----:B------:R-:W-:Y:S02]  /*4940*/  @P0 LOP3.LUT R8, R9, 0xffff, RZ, 0xc0, !PT ;  /* 0x0000ffff09080812 */ /* 0x000fe400078ec0ff */
[----:B------:R-:W-:Y:S02]  /*4950*/  @P0 R2UR UR6, R6 ;  /* 0x00000000060602ca */ /* 0x000fe400000e0000 */
[----:B------:R-:W-:Y:S02]  /*4960*/  PRMT R0, RZ, 0x654, R0 ;  /* 0x00000654ff007816 */ /* 0x000fe40000000000 */
[----:B------:R-:W-:Y:S02]  /*4970*/  @P0 R2UR UR5, R8 ;  /* 0x00000000080502ca */ /* 0x000fe400000e0000 */
[----:B------:R1:W-:Y:S03]  /*4980*/  SYNCS.ARRIVE.TRANS64.RED.A1T0 RZ, [R0+URZ], RZ ;  /* 0x000000ff00ff79a7 */ /* 0x0003e600081004ff */
[----:B------:R-:W-:Y:S04]  /*4990*/  @UP1 UMOV UR29, UR4 ;  /* 0x00000004001d1c82 */ /* 0x000fe80008000000 */
[----:B------:R-:W-:Y:S04]  /*49a0*/  @UP1 UMOV UR14, UR6 ;  /* 0x00000006000e1c82 */ /* 0x000fe80008000000 */
[----:B------:R-:W-:Y:S01]  /*49b0*/  @UP1 UMOV UR13, UR5 ;  /* 0x00000005000d1c82 */ /* 0x000fe20008000000 */
[----:B------:R-:W-:Y:S05]  /*49c0*/  BRA.U !UP0, `(.L_x_85) ;  /* 0x0000000108a47547 */ /* 0x000fea000b800000 */
[----:B------:R-:W-:Y:S02]  /*49d0*/  UIMAD.WIDE.U32 UR16, UR13, UR51, URZ ;  /* 0x000000330d1072a5 */ /* 0x000fe4000f8e00ff */
[----:B------:R-:W-:Y:S02]  /*49e0*/  UIMAD.WIDE.U32 UR18, UR14, UR48, URZ ;  /* 0x000000300e1272a5 */ /* 0x000fe4000f8e00ff */
[----:B------:R-:W-:Y:S02]  /*49f0*/  USEL UR4, UR30, UR38, !UP5 ;  /* 0x000000261e047287 */ /* 0x000fe4000e800000 */
[----:B------:R-:W-:Y:S02]  /*4a00*/  USEL UR7, UR31, UR39, !UP6 ;  /* 0x000000271f077287 */ /* 0x000fe4000f000000 */
[----:B------:R-:W-:Y:S02]  /*4a10*/  UIMAD.WIDE.U32 UR8, UR4, UR22, URZ ;  /* 0x00000016040872a5 */ /* 0x000fe4000f8e00ff */
[----:B------:R-:W-:Y:S01]  /*4a20*/  UIMAD.WIDE.U32 UR10, UR7, UR22, URZ ;  /* 0x00000016070a72a5 */ /* 0x000fe2000f8e00ff */
[----:B------:R-:W-:Y:S02]  /*4a30*/  UMOV UR5, UR17 ;  /* 0x0000001100057c82 */ /* 0x000fe40008000000 */
[----:B------:R-:W-:Y:S03]  /*4a40*/  USHF.R.U32.HI UR6, URZ, UR52, UR5 ;  /* 0x00000034ff067299 */ /* 0x000fe60008011605 */
[----:B------:R-:W-:Y:S01]  /*4a50*/  UMOV UR5, UR19 ;  /* 0x0000001300057c82 */ /* 0x000fe20008000000 */
[----:B------:R-:W-:Y:S02]  /*4a60*/  USEL UR6, UR13, UR6, !UP5 ;  /* 0x000000060d067287 */ /* 0x000fe4000e800000 */
[----:B------:R-:W-:Y:S03]  /*4a70*/  USHF.R.U32.HI UR12, URZ, UR49, UR5 ;  /* 0x00000031ff0c7299 */ /* 0x000fe60008011605 */
[----:B------:R-:W-:Y:S02]  /*4a80*/  UMOV UR5, UR9 ;  /* 0x0000000900057c82 */ /* 0x000fe40008000000 */
[----:B------:R-:W-:Y:S03]  /*4a90*/  @UP4 USHF.R.U32.HI UR4, URZ, UR23, UR5 ;  /* 0x00000017ff044299 */ /* 0x000fe60008011605 */
[----:B------:R-:W-:Y:S01]  /*4aa0*/  UMOV UR5, UR11 ;  /* 0x0000000b00057c82 */ /* 0x000fe20008000000 */
[----:B------:R-:W-:Y:S02]  /*4ab0*/  UIMAD UR4, UR45, UR4, URZ ;  /* 0x000000042d0472a4 */ /* 0x000fe4000f8e02ff */
[----:B------:R-:W-:Y:S02]  /*4ac0*/  @UP4 USHF.R.U32.HI UR7, URZ, UR23, UR5 ;  /* 0x00000017ff074299 */ /* 0x000fe40008011605 */
[----:B------:R-:W-:Y:S02]  /*4ad0*/  UIMAD.WIDE.U32 UR10, UR6, UR22, URZ ;  /* 0x00000016060a72a5 */ /* 0x000fe4000f8e00ff */
[----:B------:R-:W-:Y:S02]  /*4ae0*/  USEL UR5, UR14, UR12, !UP6 ;  /* 0x0000000c0e057287 */ /* 0x000fe4000f000000 */
[----:B------:R-:W-:Y:S02]  /*4af0*/  UIMAD UR8, UR45, UR7, URZ ;  /* 0x000000072d0872a4 */ /* 0x000fe4000f8e02ff */
[----:B------:R-:W-:Y:S03]  /*4b00*/  UISETP.GE.AND UP0, UPT, UR6, UR4, UPT ;  /* 0x000000040600728c */ /* 0x000fe6000bf06270 */
[----:B------:R-:W-:Y:S01]  /*4b10*/  UMOV UR4, UR11 ;  /* 0x0000000b00047c82 */ /* 0x000fe20008000000 */
[----:B------:R-:W-:Y:S02]  /*4b20*/  UISETP.GE.OR UP0, UPT, UR5, UR8, UP0 ;  /* 0x000000080500728c */ /* 0x000fe40008706670 */
[----:B------:R-:W-:Y:S02]  /*4b30*/  USHF.R.U32.HI UR4, URZ, UR23, UR4 ;  /* 0x00000017ff047299 */ /* 0x000fe40008011604 */
[----:B------:R-:W-:Y:S02]  /*4b40*/  UIMAD.WIDE.U32 UR8, UR5, UR22, URZ ;  /* 0x00000016050872a5 */ /* 0x000fe4000f8e00ff */
[----:B------:R-:W-:Y:S04]  /*4b50*/  USEL UR10, UR6, UR4, !UP4 ;  /* 0x00000004060a7287 */ /* 0x000fe8000e000000 */
[----:B------:R-:W-:Y:S01]  /*4b60*/  UIADD3 UR11, UPT, UPT, -UR10, URZ, URZ ;  /* 0x000000ff0a0b7290 */ /* 0x000fe2000fffe1ff */
[----:B------:R-:W-:Y:S02]  /*4b70*/  @!UP0 UMOV UR4, UR9 ;  /* 0x0000000900048c82 */ /* 0x000fe40008000000 */
[----:B------:R-:W-:Y:S02]  /*4b80*/  @!UP0 USHF.R.U32.HI UR4, URZ, UR23, UR4 ;  /* 0x00000017ff048299 */ /* 0x000fe40008011604 */
[----:B------:R-:W-:Y:S02]  /*4b90*/  UIMAD UR8, UR45, UR11, UR6 ;  /* 0x0000000b2d0872a4 */ /* 0x000fe4000f8e0206 */
[----:B------:R-:W-:Y:S04]  /*4ba0*/  @!UP0 USEL UR4, UR5, UR4, !UP4 ;  /* 0x0000000405048287 */ /* 0x000fe8000e000000 */
[----:B------:R-:W-:Y:S02]  /*4bb0*/  @!UP0 UIMAD UR7, UR7, UR8, UR4 ;  /* 0x00000008070782a4 */ /* 0x000fe4000f8e0204 */
[----:B------:R-:W-:Y:S02]  /*4bc0*/  @!UP0 UIADD3 UR9, UPT, UPT, UR10, -UR4, URZ ;  /* 0x800000040a098290 */ /* 0x000fe4000fffe0ff */
[----:B------:R-:W-:Y:S02]  /*4bd0*/  UIADD3 UR8, UPT, UPT, -UR6, URZ, URZ ;  /* 0x000000ff06087290 */ /* 0x000fe4000fffe1ff */
[----:B------:R-:W-:Y:S02]  /*4be0*/  UIADD3 UR4, UPT, UPT, -UR5, URZ, URZ ;  /* 0x000000ff05047290 */ /* 0x000fe4000fffe1ff */
[----:B------:R-:W-:Y:S03]  /*4bf0*/  @!UP0 UIMAD UR6, UR9, UR45, UR5 ;  /* 0x0000002d090682a4 */ /* 0x000fe6000f8e0205 */
[----:B------:R-:W-:Y:S01]  /*4c00*/  @!UP0 UMOV UR5, UR7 ;  /* 0x0000000700058c82 */ /* 0x000fe20008000000 */
[----:B------:R-:W-:Y:S02]  /*4c10*/  UIMAD UR7, UR15, UR4, UR14 ;  /* 0x000000040f0772a4 */ /* 0x000fe4000f8e020e */
[----:B------:R-:W-:Y:S02]  /*4c20*/  UIMAD UR4, UR50, UR8, UR13 ;  /* 0x00000008320472a4 */ /* 0x000fe4000f8e020d */
[----:B------:R-:W-:Y:S02]  /*4c30*/  UIMAD UR14, UR5, UR15, UR7 ;  /* 0x0000000f050e72a4 */ /* 0x000fe4000f8e0207 */
[----:B------:R-:W-:Y:S11]  /*4c40*/  UIMAD UR13, UR6, UR50, UR4 ;  /* 0x00000032060d72a4 */ /* 0x000ff6000f8e0204 */
[----:B------:R-:W-:Y:S01]  /*4c50*/  @!UPT UIADD3 URZ, UPT, UPT, URZ, URZ, URZ ;  /* 0x000000fffffff290 */ /* 0x000fe2000fffe0ff */
.L_x_85:
[----:B------:R-:W2:Y:S01]  /*4c60*/  @!UP3 LDCU.128 UR8, c[0x0][0xb10] ;  /* 0x00016200ff08b7ac */ /* 0x000ea20008000c00 */
[C---:B----4-:R-:W-:Y:S02]  /*4c70*/  ISETP.NE.U32.AND P1, PT, R4.reuse, RZ, PT ;  /* 0x000000ff0400720c */ /* 0x050fe40003f25070 */
[----:B------:R-:W-:Y:S02]  /*4c80*/  ISETP.NE.U32.AND P0, PT, R4, RZ, PT ;  /* 0x000000ff0400720c */ /* 0x000fe40003f05070 */
[C---:B------:R-:W-:Y:S02]  /*4c90*/  ISETP.NE.AND.EX P1, PT, R5.reuse, RZ, PT, P1 ;  /* 0x000000ff0500720c */ /* 0x040fe40003f25310 */
[----:B------:R-:W-:Y:S01]  /*4ca0*/  ISETP.NE.AND.EX P0, PT, R5, RZ, PT, P0 ;  /* 0x000000ff0500720c */ /* 0x000fe20003f05300 */
[----:B------:R-:W3:Y:S01]  /*4cb0*/  @!UP3 LDCU UR5, c[0x0][0xb0c] ;  /* 0x00016180ff05b7ac */ /* 0x000ee20008000800 */
[----:B------:R-:W-:Y:S01]  /*4cc0*/  SHF.L.U32 R9, R15, 0x1f, RZ ;  /* 0x0000001f0f097819 */ /* 0x000fe200000006ff */
[----:B------:R-:W-:Y:S02]  /*4cd0*/  USHF.L.U32 UR42, UR28, 0x7, URZ ;  /* 0x000000071c2a7899 */ /* 0x000fe400080006ff */
[----:B------:R-:W-:Y:S02]  /*4ce0*/  USHF.L.U32 UR43, UR20, 0x6, URZ ;  /* 0x00000006142b7899 */ /* 0x000fe400080006ff */
[----:B--2---:R-:W-:Y:S07]  /*4cf0*/  UIMAD.WIDE.U32 UR6, UR14, UR8, URZ ;  /* 0x000000080e0672a5 */ /* 0x004fee000f8e00ff */
[----:B------:R-:W-:Y:S01]  /*4d00*/  @!UP3 UMOV UR4, UR7 ;  /* 0x000000070004bc82 */ /* 0x000fe20008000000 */
[----:B---3--:R-:W-:Y:S02]  /*4d10*/  @!UP3 UISETP.NE.AND UP0, UPT, UR5, 0x1, UPT ;  /* 0x000000010500b88c */ /* 0x008fe4000bf05270 */
[----:B------:R-:W-:Y:S02]  /*4d20*/  @!UP3 USHF.R.U32.HI UR4, URZ, UR9, UR4 ;  /* 0x00000009ff04b299 */ /* 0x000fe40008011604 */
[----:B------:R-:W-:Y:S02]  /*4d30*/  UIMAD.WIDE.U32 UR6, UR13, UR11, URZ ;  /* 0x0000000b0d0672a5 */ /* 0x000fe4000f8e00ff */
[----:B------:R-:W-:Y:S02]  /*4d40*/  @!UP3 USEL UR8, UR14, UR4, !UP0 ;  /* 0x000000040e08b287 */ /* 0x000fe4000c000000 */
[----:B------:R-:W-:Y:S03]  /*4d50*/  @!UP3 UISETP.NE.AND UP0, UPT, UR10, 0x1, UPT ;  /* 0x000000010a00b88c */ /* 0x000fe6000bf05270 */
[----:B------:R-:W-:Y:S02]  /*4d60*/  @!UP3 UMOV UR6, UR7 ;  /* 0x000000070006bc82 */ /* 0x000fe40008000000 */
[----:B------:R-:W2:Y:S02]  /*4d70*/  @!UP3 LDCU UR4, c[0x0][0xb20] ;  /* 0x00016400ff04b7ac */ /* 0x000ea40008000800 */
[----:B--2---:R-:W-:Y:S04]  /*4d80*/  @!UP3 USHF.R.U32.HI UR6, URZ, UR4, UR6 ;  /* 0x00000004ff06b299 */ /* 0x004fe80008011606 */
[----:B------:R-:W-:Y:S04]  /*4d90*/  @!UP3 USEL UR6, UR13, UR6, !UP0 ;  /* 0x000000060d06b287 */ /* 0x000fe8000c000000 */
[----:B------:R-:W-:Y:S02]  /*4da0*/  @!UP3 UIADD3 UR4, UPT, UPT, -UR8, UR6, URZ ;  /* 0x000000060804b290 */ /* 0x000fe4000fffe1ff */
[----:B------:R-:W-:Y:S02]  /*4db0*/  @!UP3 UIADD3 UR6, UPT, UPT, UR8, -UR6, URZ ;  /* 0x800000060806b290 */ /* 0x000fe4000fffe0ff */
[----:B------:R-:W-:Y:S02]  /*4dc0*/  @!UP3 UIMAD UR14, UR4, UR5, UR14 ;  /* 0x00000005040eb2a4 */ /* 0x000fe4000f8e020e */
[----:B------:R-:W-:Y:S01]  /*4dd0*/  @!UP3 UIMAD UR13, UR6, UR10, UR13 ;  /* 0x0000000a060db2a4 */ /* 0x000fe2000f8e020d */
[----:B------:R-:W-:Y:S11]  /*4de0*/  BRA.U UP2, `(.L_x_86) ;  /* 0x0000000102107547 */ /* 0x000ff6000b800000 */
[----:B------:R-:W-:Y:S04]  /*4df0*/  MOV R6, UR46 ;  /* 0x0000002e00067c02 */ /* 0x000fe80008000f00 */
[----:B------:R-:W-:Y:S04]  /*4e00*/  SHF.L.U32 R6, R6, 0x1f, RZ ;  /* 0x0000001f06067819 */ /* 0x000fe800000006ff */
[----:B------:R-:W2:Y:S02]  /*4e10*/  SYNCS.PHASECHK.TRANS64.TRYWAIT P2, [UR21+0x68], R6 ;  /* 0x00006806ff0075a7 */ /* 0x000ea40008041115 */
[----:B--2---:R-:W-:Y:S05]  /*4e20*/  @!P2 BRA `(.L_x_87) ;  /* 0x000000480010a947 */ /* 0x004fea0003800000 */
.L_x_86:
[----:B------:R-:W-:Y:S05]  /*4e30*/  @!P1 BRA `(.L_x_88) ;  /* 0x0000000000309947 */ /* 0x000fea0003800000 */
[----:B------:R-:W-:Y:S01]  /*4e40*/  ISETP.NE.U32.AND P1, PT, R2, RZ, PT ;  /* 0x000000ff0200720c */ /* 0x000fe20003f25070 */
[----:B------:R-:W2:Y:S01]  /*4e50*/  LDCU.64 UR4, c[0x0][0x358] ;  /* 0x00006b00ff0477ac */ /* 0x000ea20008000a00 */
[----:B------:R-:W-:Y:S02]  /*4e60*/  IMAD.MOV.U32 R50, RZ, RZ, 0x1 ;  /* 0x00000001ff327424 */ /* 0x000fe400078e00ff */
[----:B------:R-:W-:Y:S11]  /*4e70*/  ISETP.NE.AND.EX P1, PT, R3, RZ, PT, P1 ;  /* 0x000000ff0300720c */ /* 0x000ff60003f25310 */
[----:B------:R-:W-:Y:S02]  /*4e80*/  @!UPT UIADD3 URZ, UPT, UPT, URZ, URZ, URZ ;  /* 0x000000fffffff290 */ /* 0x000fe4000fffe0ff */
[----:B------:R-:W3:Y:S01]  /*4e90*/  @P1 LDC.64 R10, c[0x0][0x888] ;  /* 0x00022200ff0a1b82 */ /* 0x000ee20000000a00 */
[----:B-1----:R-:W-:Y:S04]  /*4ea0*/  @P1 IMAD R0, R4, UR36, RZ ;  /* 0x0000002404001c24 */ /* 0x002fe8000f8e02ff */
[----:B---3--:R-:W-:Y:S04]  /*4eb0*/  @P1 IMAD.WIDE R10, R0, 0x4, R10 ;  /* 0x00000004000a1825 */ /* 0x008fe800078e020a */
[----:B------:R-:W-:Y:S01]  /*4ec0*/  HFMA2 R0, -RZ, RZ, 0, 5.9604644775390625e-08 ;  /* 0x00000001ff007431 */ /* 0x000fe200000001ff */
[----:B--2--5:R2:W5:Y:S04]  /*4ed0*/  @P1 LDG.E R27, desc[UR4][R10.64] ;  /* 0x000000040a1b1981 */ /* 0x024568000c1e1900 */
[----:B------:R-:W-:Y:S01]  /*4ee0*/  @!P1 PRMT R50, R0, 0x7610, R50 ;  /* 0x0000761000329816 */ /* 0x000fe20000000032 */
[----:B--2---:R-:W3:Y:S06]  /*4ef0*/  @!P1 LDC R27, c[0x0][0x880] ;  /* 0x00022000ff1b9b82 */ /* 0x004eec0000000800 */
.L_x_88:
[----:B---3-5:R-:W-:Y:S01]  /*4f00*/  @!P0 FSETP.EQ.AND P1, PT, R27, RZ, PT ;  /* 0x000000ff1b00820b */ /* 0x028fe20003f22000 */
[----:B------:R-:W-:Y:S01]  /*4f10*/  @!UPT UIADD3 URZ, UPT, UPT, URZ, URZ, URZ ;  /* 0x000000fffffff290 */ /* 0x000fe2000fffe0ff */
[----:B------:R-:W-:Y:S11]  /*4f20*/  @!P0 BRA `(.L_x_89) ;  /* 0x0000000000188947 */ /* 0x000ff60003800000 */
[----:B------:R-:W-:Y:S02]  /*4f30*/  LOP3.LUT P0, RZ, R50, 0xff, RZ, 0xc0, !PT ;  /* 0x000000ff32ff7812 */ /* 0x000fe4000780c0ff */
[----:B------:R-:W-:Y:S04]  /*4f40*/  ISETP.NE.U32.AND P1, PT, R2, RZ, PT ;  /* 0x000000ff0200720c */ /* 0x000fe80003f25070 */
[----:B------:R-:W-:Y:S04]  /*4f50*/  ISETP.NE.AND.EX P1, PT, R3, RZ, PT, P1 ;  /* 0x000000ff0300720c */ /* 0x000fe80003f25310 */
[----:B------:R-:W-:Y:S03]  /*4f60*/  PLOP3.LUT P1, PT, P1, PT, PT, 0x8, 0x80 ;  /* 0x000000000080781c */ /* 0x000fe60000f2e170 */
[----:B------:R-:W-:Y:S11]  /*4f70*/  @P0 FSETP.EQ.AND P1, PT, R27, RZ, PT ;  /* 0x000000ff1b00020b */ /* 0x000ff60003f22000 */
[----:B------:R-:W-:Y:S02]  /*4f80*/  @!UPT UIADD3 URZ, UPT, UPT, URZ, URZ, URZ ;  /* 0x000000fffffff290 */ /* 0x000fe4000fffe0ff */
.L_x_89:
[----:B------:R-:W2:Y:S01]  /*4f90*/  SYNCS.PHASECHK.TRANS64.TRYWAIT P2, [UR21+0x40], R9 ;  /* 0x00004009ff0075a7 */ /* 0x000ea20008041115 */
[----:B------:R-:W-:Y:S04]  /*4fa0*/  ELECT P0, URZ, PT ;  /* 0x0000000000ff782f */ /* 0x000fe80003800000 */
[----:B------:R-:W-:Y:S11]  /*4fb0*/  PLOP3.LUT P1, PT, P1, P0, PT, 0xf2, 0x2f ;  /* 0x00000000002f781c */ /* 0x000ff60000f21e72 */
[----:B------:R-:W-:Y:S02]  /*4fc0*/  @!UPT UIADD3 URZ, UPT, UPT, URZ, URZ, URZ ;  /* 0x000000fffffff290 */ /* 0x000fe4000fffe0ff */
[----:B------:R-:W-:Y:S05]  /*4fd0*/  @!P1 IADD3 R8, P0, PT, R16, 0x580, RZ ;  /* 0x0000058010089810 */ /* 0x000fea0007f1e0ff */
[----:B-1----:R-:W-:Y:S01]  /*4fe0*/  @!P1 IMAD.X R6, RZ, RZ, R17, P0 ;  /* 0x000000ffff069224 */ /* 0x002fe200000e0611 */
[----:B--2---:R-:W-:Y:S07]  /*4ff0*/  @!P2 BRA `(.L_x_90) ;  /* 0x0000004400b4a947 */ /* 0x004fee0003800000 */
.L_x_176:
[----:B------:R-:W-:Y:S01]  /*5000*/  @!P1 R2UR UR5, R8 ;  /* 0x00000000080592ca */ /* 0x000fe200000e0000 */
[----:B------:R-:W-:Y:S01]  /*5010*/  VOTEU.ALL UP0, P1 ;  /* 0x0000000000ff7886 */ /* 0x000fe20000800000 */
[----:B------:R-:W-:Y:S01]  /*5020*/  @!P1 R2UR UR4, R6 ;  /* 0x00000000060492ca */ /* 0x000fe200000e0000 */
[----:B------:R-:W-:Y:S01]  /*5030*/  UMOV UR16, 0x0 ;  /* 0x0000000000107882 */ /* 0x000fe20000000000 */
[----:B------:R-:W-:Y:S01]  /*5040*/  UMOV UR17, 0x10000000 ;  /* 0x1000000000117882 */ /* 0x000fe20000000000 */
[----:B------:R-:W-:Y:S01]  /*5050*/  UMOV UR44, UR36 ;  /* 0x00000024002c7c82 */ /* 0x000fe20008000000 */
[----:B------:R-:W-:Y:S01]  /*5060*/  @!UP0 UIADD3 UR40, UPT, UPT, UR21, 0x200, URZ ;  /* 0x0000020015288890 */ /* 0x000fe2000fffe0ff */
[----:B-1----:R-:W-:Y:S01]  /*5070*/  @!P1 IMAD.MOV.U32 R0, RZ, RZ, 0x1000 ;  /* 0x00001000ff009424 */ /* 0x002fe200078e00ff */
[----:B------:R-:W-:Y:S01]  /*5080*/  @!UP0 UIADD3 UR10, UPT, UPT, UR42, 0x40, URZ ;  /* 0x000000402a0a8890 */ /* 0x000fe2000fffe0ff */
[----:B------:R-:W-:Y:S01]  /*5090*/  @!P1 IADD3 R8, P0, PT, R16, 0x580, RZ ;  /* 0x0000058010089810 */ /* 0x000fe20007f1e0ff */
[----:B------:R-:W-:Y:S01]  /*50a0*/  @!UP0 UIADD3 UR8, UPT, UPT, UR21, 0xa00, URZ ;  /* 0x00000a0015088890 */ /* 0x000fe2000fffe0ff */
[----:B------:R-:W-:Y:S02]  /*50b0*/  VOTEU.ALL UP0, P1 ;  /* 0x0000000000ff7886 */ /* 0x000fe40000800000 */
[----:B------:R-:W-:Y:S01]  /*50c0*/  IMAD.U32 R10, RZ, RZ, UR5 ;  /* 0x00000005ff0a7e24 */ /* 0x000fe2000f8e00ff */
[----:B------:R-:W-:Y:S01]  /*50d0*/  UMOV UR9, UR41 ;  /* 0x0000002900097c82 */ /* 0x000fe20008000000 */
[----:B------:R-:W-:Y:S01]  /*50e0*/  IMAD.U32 R11, RZ, RZ, UR4 ;  /* 0x00000004ff0b7e24 */ /* 0x000fe2000f8e00ff */
[----:B------:R-:W-:Y:S01]  /*50f0*/  UMOV UR11, UR43 ;  /* 0x0000002b000b7c82 */ /* 0x000fe20008000000 */
[----:B------:R-:W-:Y:S01]  /*5100*/  UMOV UR12, UR36 ;  /* 0x00000024000c7c82 */ /* 0x000fe20008000000 */
[----:B------:R-:W-:Y:S01]  /*5110*/  @!P1 R2UR UR4, R10 ;  /* 0x000000000a0492ca */ /* 0x000fe200000e0000 */
[----:B------:R-:W-:Y:S01]  /*5120*/  UPRMT UR6, UR47, 0x654, UR41 ;  /* 0x000006542f067896 */ /* 0x000fe20008000029 */
[----:B------:R-:W-:Y:S01]  /*5130*/  @!P1 R2UR UR5, R11 ;  /* 0x000000000b0592ca */ /* 0x000fe200000e0000 */
[----:B------:R-:W-:Y:S11]  /*5140*/  @!P1 IMAD.X R6, RZ, RZ, R17, P0 ;  /* 0x000000ffff069224 */ /* 0x000ff600000e0611 */
[----:B------:R-:W-:Y:S01]  /*5150*/  @!UPT UIADD3 URZ, UPT, UPT, URZ, URZ, URZ ;  /* 0x000000fffffff290 */ /* 0x000fe2000fffe0ff */
[----:B------:R1:W-:Y:S01]  /*5160*/  @!UP0 UTMALDG.3D [UR40], [UR4], desc[UR16] ;  /* 0x00001028040085b4 */ /* 0x0003e20008011000 */
[----:B------:R-:W-:Y:S05]  /*5170*/  VOTEU.ALL UP0, P1 ;  /* 0x0000000000ff7886 */ /* 0x000fea0000800000 */
[----:B------:R1:W-:Y:S01]  /*5180*/  @!UP0 UTMALDG.3D [UR8], [UR4], desc[UR16] ;  /* 0x00001008040085b4 */ /* 0x0003e20008011000 */
[----:B------:R1:W-:Y:S01]  /*5190*/  @!P1 SYNCS.ARRIVE.TRANS64.RED.A0TR RZ, [UR21+0x20], R0 ;  /* 0x00002000ffff99a7 */ /* 0x0003e20008300415 */
[----:B------:R-:W-:Y:S01]  /*51a0*/  SYNCS.ARRIVE.TRANS64.RED.A1T0 RZ, [UR6], RZ ;  /* 0x000000ffffff79a7 */ /* 0x000fe20008100406 */
[----:B------:R-:W2:Y:S02]  /*51b0*/  SYNCS.PHASECHK.TRANS64.TRYWAIT P2, [UR21+0x48], R9 ;  /* 0x00004809ff0075a7 */ /* 0x000ea40008041115 */
[----:B-12---:R-:W-:Y:S05]  /*51c0*/  @!P2 BRA `(.L_x_91) ;  /* 0x000000440058a947 */ /* 0x006fea0003800000 */
.L_x_178:
        /* <DEDUP_REMOVED lines=10> */
[----:B------:R-:W-:Y:S02]  /*5270*/  @!UP0 UIADD3 UR10, UPT, UPT, UR42, 0x50, URZ ;  /* 0x000000502a0a8890 */ /* 0x000fe4000fffe0ff */
[----:B------:R-:W-:Y:S01]  /*5280*/  @!UP0 UIADD3 UR8, UPT, UPT, UR21, 0x1a00, URZ ;  /* 0x00001a0015088890 */ /* 0x000fe2000fffe0ff */
[----:B------:R-:W-:Y:S01]  /*5290*/  IMAD.U32 R10, RZ, RZ, UR5 ;  /* 0x00000005ff0a7e24 */ /* 0x000fe2000f8e00ff */
[----:B------:R-:W-:Y:S01]  /*52a0*/  VOTEU.ALL UP0, P1 ;  /* 0x0000000000ff7886 */ /* 0x000fe20000800000 */
[----:B------:R-:W-:Y:S01]  /*52b0*/  IMAD.U32 R11, RZ, RZ, UR4 ;  /* 0x00000004ff0b7e24 */ /* 0x000fe2000f8e00ff */
[----:B------:R-:W-:Y:S01]  /*52c0*/  UMOV UR9, UR33 ;  /* 0x0000002100097c82 */ /* 0x000fe20008000000 */
[----:B------:R-:W-:Y:S01]  /*52d0*/  UMOV UR11, UR43 ;  /* 0x0000002b000b7c82 */ /* 0x000fe20008000000 */
[----:B------:R-:W-:Y:S01]  /*52e0*/  @!P1 R2UR UR4, R10 ;  /* 0x000000000a0492ca */ /* 0x000fe200000e0000 */
[----:B------:R-:W-:Y:S01]  /*52f0*/  UMOV UR12, UR36 ;  /* 0x00000024000c7c82 */ /* 0x000fe20008000000 */
[----:B------:R-:W-:Y:S01]  /*5300*/  @!P1 R2UR UR5, R11 ;  /* 0x000000000b0592ca */ /* 0x000fe200000e0000 */
[----:B------:R-:W-:Y:S01]  /*5310*/  UPRMT UR6, UR47, 0x654, UR33 ;  /* 0x000006542f067896 */ /* 0x000fe20008000021 */
[----:B------:R-:W-:Y:S11]  /*5320*/  @!P1 IMAD.X R6, RZ, RZ, R17, P0 ;  /* 0x000000ffff069224 */ /* 0x000ff600000e0611 */
[----:B------:R1:W-:Y:S01]  /*5330*/  @!UP0 UTMALDG.3D [UR32], [UR4], desc[UR16] ;  /* 0x00001020040085b4 */ /* 0x0003e20008011000 */
[----:B------:R-:W-:Y:S05]  /*5340*/  VOTEU.ALL UP0, P1 ;  /* 0x0000000000ff7886 */ /* 0x000fea0000800000 */
[----:B------:R1:W-:Y:S01]  /*5350*/  @!UP0 UTMALDG.3D [UR8], [UR4], desc[UR16] ;  /* 0x00001008040085b4 */ /* 0x0003e20008011000 */
[----:B------:R1:W-:Y:S01]  /*5360*/  @!P1 SYNCS.ARRIVE.TRANS64.RED.A0TR RZ, [UR21+0x28], R0 ;  /* 0x00002800ffff99a7 */ /* 0x0003e20008300415 */
[----:B------:R-:W-:Y:S01]  /*5370*/  SYNCS.ARRIVE.TRANS64.RED.A1T0 RZ, [UR6], RZ ;  /* 0x000000ffffff79a7 */ /* 0x000fe20008100406 */
[----:B------:R-:W2:Y:S02]  /*5380*/  SYNCS.PHASECHK.TRANS64.TRYWAIT P2, [UR21+0x50], R9 ;  /* 0x00005009ff0075a7 */ /* 0x000ea40008041115 */
[----:B-12---:R-:W-:Y:S05]  /*5390*/  @!P2 BRA `(.L_x_92) ;  /* 0x0000004000fca947 */ /* 0x006fea0003800000 */
.L_x_180:
        /* <DEDUP_REMOVED lines=9> */
[----:B------:R-:W-:Y:S01]  /*5430*/  VIADD R14, R14, 0x1 ;  /* 0x000000010e0e7836 */ /* 0x000fe20000000000 */
        /* <DEDUP_REMOVED lines=10> */
[----:B------:R-:W-:Y:S01]  /*54e0*/  UMOV UR12, UR36 ;  /* 0x00000024000c7c82 */ /* 0x000fe20008000000 */
[----:B------:R-:W-:Y:S11]  /*54f0*/  UPRMT UR6, UR47, 0x654, UR25 ;  /* 0x000006542f067896 */ /* 0x000ff60008000019 */
[----:B------:R1:W-:Y:S01]  /*5500*/  @!UP0 UTMALDG.3D [UR24], [UR4], desc[UR16] ;  /* 0x00001018040085b4 */ /* 0x0003e20008011000 */
[----:B------:R-:W-:Y:S05]  /*5510*/  VOTEU.ALL UP0, P1 ;  /* 0x0000000000ff7886 */ /* 0x000fea0000800000 */
[----:B------:R1:W-:Y:S01]  /*5520*/  @!UP0 UTMALDG.3D [UR8], [UR4], desc[UR16] ;  /* 0x00001008040085b4 */ /* 0x0003e20008011000 */
[----:B------:R1:W-:Y:S01]  /*5530*/  @!P1 SYNCS.ARRIVE.TRANS64.RED.A0TR RZ, [UR21+0x30], R0 ;  /* 0x00003000ffff99a7 */ /* 0x0003e20008300415 */
[----:B------:R-:W-:Y:S01]  /*5540*/  SYNCS.ARRIVE.TRANS64.RED.A1T0 RZ, [UR6], RZ ;  /* 0x000000ffffff79a7 */ /* 0x000fe20008100406 */
[----:B------:R-:W2:Y:S02]  /*5550*/  SYNCS.PHASECHK.TRANS64.TRYWAIT P0, [UR21+0x58], R9 ;  /* 0x00005809ff0075a7 */ /* 0x000ea40008001115 */
[----:B-12---:R-:W-:Y:S05]  /*5560*/  @!P0 BRA `(.L_x_93) ;  /* 0x0000004000a08947 */ /* 0x006fea0003800000 */
.L_x_182:
[----:B------:R-:W-:Y:S01]  /*5570*/  UPLOP3.LUT UP2, UPT, UPT, UPT, UPT, 0x80, 0x8 ;  /* 0x000000000008789c */ /* 0x000fe20003f4f070 */
[----:B------:R-:W-:Y:S01]  /*5580*/  @!P1 IADD3 R6, P0, PT, R16, 0x580, RZ ;  /* 0x0000058010069810 */ /* 0x000fe20007f1e0ff */
[----:B------:R-:W-:Y:S01]  /*5590*/  UMOV UR6, 0x0 ;  /* 0x0000000000067882 */ /* 0x000fe20000000000 */
[----:B------:R-:W-:Y:S01]  /*55a0*/  UMOV UR7, 0x10000000 ;  /* 0x1000000000077882 */ /* 0x000fe20000000000 */
[----:B------:R-:W-:Y:S01]  /*55b0*/  VOTEU.ALL UP0, P1 ;  /* 0x0000000000ff7886 */ /* 0x000fe20000800000 */
[----:B------:R-:W-:Y:S01]  /*55c0*/  @!P1 R2UR UR5, R6 ;  /* 0x00000000060592ca */ /* 0x000fe200000e0000 */
[----:B-1----:R-:W-:Y:S01]  /*55d0*/  @!P1 IMAD.X R0, RZ, RZ, R17, P0 ;  /* 0x000000ffff009224 */ /* 0x002fe200000e0611 */
[----:B------:R-:W-:Y:S01]  /*55e0*/  UMOV UR19, UR43 ;  /* 0x0000002b00137c82 */ /* 0x000fe20008000000 */
[----:B------:R-:W-:Y:S01]  /*55f0*/  UMOV UR20, UR36 ;  /* 0x0000002400147c82 */ /* 0x000fe20008000000 */
[----:B------:R-:W-:Y:S01]  /*5600*/  @!UP0 UIADD3 UR18, UPT, UPT, UR42, 0x30, URZ ;  /* 0x000000302a128890 */ /* 0x000fe2000fffe0ff */
[----:B------:R-:W-:Y:S01]  /*5610*/  R2UR UR24, R52 ;  /* 0x00000000341872ca */ /* 0x000fe200000e0000 */
[----:B------:R-:W-:Y:S01]  /*5620*/  @!UP0 UIADD3 UR16, UPT, UPT, UR21, 0x3200, URZ ;  /* 0x0000320015108890 */ /* 0x000fe2000fffe0ff */
[----:B------:R-:W-:Y:S01]  /*5630*/  @!P1 R2UR UR4, R0 ;  /* 0x00000000000492ca */ /* 0x000fe200000e0000 */
[----:B------:R-:W-:Y:S01]  /*5640*/  @!UP0 UIADD3 UR17, UPT, UPT, UR21, 0x38, URZ ;  /* 0x0000003815118890 */ /* 0x000fe2000fffe0ff */
[----:B------:R-:W-:Y:S01]  /*5650*/  ISETP.NE.AND P0, PT, R14, 0x2, PT ;  /* 0x000000020e00780c */ /* 0x000fe20003f05270 */
[----:B------:R-:W-:Y:S01]  /*5660*/  @!UP0 UIADD3 UR10, UPT, UPT, UR42, 0x70, URZ ;  /* 0x000000702a0a8890 */ /* 0x000fe2000fffe0ff */
[----:B------:R-:W-:Y:S01]  /*5670*/  LOP3.LUT R15, R15, 0x1, RZ, 0x3c, !PT ;  /* 0x000000010f0f7812 */ /* 0x000fe200078e3cff */
[----:B------:R-:W-:Y:S01]  /*5680*/  @!UP0 UIADD3 UR8, UPT, UPT, UR21, 0x3a00, URZ ;  /* 0x00003a0015088890 */ /* 0x000fe2000fffe0ff */
[----:B------:R-:W-:Y:S01]  /*5690*/  IMAD.U32 R8, RZ, RZ, UR5 ;  /* 0x00000005ff087e24 */ /* 0x000fe2000f8e00ff */
[----:B------:R-:W-:Y:S01]  /*56a0*/  VOTEU.ALL UP0, P1 ;  /* 0x0000000000ff7886 */ /* 0x000fe20000800000 */
[----:B------:R-:W-:Y:S01]  /*56b0*/  UMOV UR11, UR43 ;  /* 0x0000002b000b7c82 */ /* 0x000fe20008000000 */
[----:B------:R-:W-:Y:S01]  /*56c0*/  UMOV UR12, UR36 ;  /* 0x00000024000c7c82 */ /* 0x000fe20008000000 */
[----:B------:R-:W-:Y:S01]  /*56d0*/  UMOV UR9, UR17 ;  /* 0x0000001100097c82 */ /* 0x000fe20008000000 */
[----:B------:R-:W-:Y:S01]  /*56e0*/  SEL R0, RZ, 0x1, P0 ;  /* 0x00000001ff007807 */ /* 0x000fe20000000000 */
[----:B------:R-:W-:Y:S01]  /*56f0*/  UIADD3 UR28, UPT, UPT, UR13, UR24, URZ ;  /* 0x000000180d1c7290 */ /* 0x000fe2000fffe0ff */
[----:B------:R-:W-:Y:S01]  /*5700*/  IMAD.U32 R9, RZ, RZ, UR4 ;  /* 0x00000004ff097e24 */ /* 0x000fe2000f8e00ff */
[----:B------:R-:W-:Y:S01]  /*5710*/  @!P1 R2UR UR4, R8 ;  /* 0x00000000080492ca */ /* 0x000fe200000e0000 */
[----:B------:R-:W-:Y:S01]  /*5720*/  UMOV UR36, UR29 ;  /* 0x0000001d00247c82 */ /* 0x000fe20008000000 */
[----:B------:R-:W-:Y:S02]  /*5730*/  LOP3.LUT R13, R13, R0, RZ, 0x3c, !PT ;  /* 0x000000000d0d7212 */ /* 0x000fe400078e3cff */
[----:B------:R-:W-:Y:S02]  /*5740*/  @!P1 R2UR UR5, R9 ;  /* 0x00000000090592ca */ /* 0x000fe400000e0000 */
[----:B------:R-:W-:Y:S11]  /*5750*/  SEL R14, R14, RZ, P0 ;  /* 0x000000ff0e0e7207 */ /* 0x000ff60000000000 */
[----:B------:R1:W-:Y:S01]  /*5760*/  @!UP0 UTMALDG.3D [UR16], [UR4], desc[UR6] ;  /* 0x00000610040085b4 */ /* 0x0003e20008011000 */
[----:B------:R-:W-:Y:S05]  /*5770*/  VOTEU.ALL UP0, P1 ;  /* 0x0000000000ff7886 */ /* 0x000fea0000800000 */
[----:B------:R2:W-:Y:S01]  /*5780*/  @!UP0 UTMALDG.3D [UR8], [UR4], desc[UR6] ;  /* 0x00000608040085b4 */ /* 0x0005e20008011000 */
[----:B------:R2:W-:Y:S01]  /*5790*/  @!P1 SYNCS.ARRIVE.TRANS64.RED.A0TR RZ, [UR21+0x38], R7 ;  /* 0x00003807ffff99a7 */ /* 0x0005e20008300415 */
[----:B------:R-:W-:Y:S01]  /*57a0*/  SYNCS.ARRIVE.TRANS64.RED.A1T0 RZ, [UR37], RZ ;  /* 0x000000ffffff79a7 */ /* 0x000fe20008100425 */
[----:B-1----:R-:W-:Y:S01]  /*57b0*/  UIADD3 UR20, UPT, UPT, UR14, UR63, URZ ;  /* 0x0000003f0e147290 */ /* 0x002fe2000fffe0ff */
[----:B------:R-:W-:Y:S11]  /*57c0*/  BRA.U UP1, `(.L_x_94) ;  /* 0xfffffff101047547 */ /* 0x000ff6000b83ffff */
[----:B------:R-:W-:-:S04]  /*57d0*/  SHF.L.U32 R2, R15, 0x1f, RZ ;  /* 0x0000001f0f027819 */ /* 0x000fc800000006ff */
[----:B------:R-:W1:Y:S02]  /*57e0*/  SYNCS.PHASECHK.TRANS64.TRYWAIT P0, [UR21+0x40], R2 ;  /* 0x00004002ff0075a7 */ /* 0x000e640008001115 */
[----:B-1----:R-:W-:Y:S05]  /*57f0*/  @!P0 BRA `(.L_x_95) ;  /* 0x0000004000148947 */ /* 0x002fea0003800000 */
.L_x_184:
[----:B------:R-:W3:Y:S02]  /*5800*/  SYNCS.PHASECHK.TRANS64.TRYWAIT P0, [UR21+0x48], R2 ;  /* 0x00004802ff0075a7 */ /* 0x000ee40008001115 */
[----:B---3--:R-:W-:Y:S05]  /*5810*/  @!P0 BRA `(.L_x_96) ;  /* 0x0000004000248947 */ /* 0x008fea0003800000 */
.L_x_186:
[----:B------:R-:W3:Y:S02]  /*5820*/  SYNCS.PHASECHK.TRANS64.TRYWAIT P0, [UR21+0x50], R2 ;  /* 0x00005002ff0075a7 */ /* 0x000ee40008001115 */
[----:B---3--:R-:W-:Y:S05]  /*5830*/  @!P0 BRA `(.L_x_97) ;  /* 0x0000004000348947 */ /* 0x008fea0003800000 */
.L_x_188:
[----:B-1----:R-:W-:-:S07]  /*5840*/  MOV R0, UR21 ;  /* 0x0000001500007c02 */ /* 0x002fce0008000f00 */
.L_x_98:
[----:B-1----:R-:W-:-:S04]  /*5850*/  SHF.L.U32 R2, R15, 0x1f, RZ ;  /* 0x0000001f0f027819 */ /* 0x002fc800000006ff */
[----:B------:R1:W3:Y:S03]  /*5860*/  SYNCS.PHASECHK.TRANS64.TRYWAIT P0, [R0+URZ+0x58], R2 ;  /* 0x00005802000075a7 */ /* 0x0002e600080011ff */
[----:B---3--:R-:W-:Y:S05]  /*5870*/  @!P0 NANOSLEEP.SYNCS 0x989680 ;  /* 0x009896800000895d */ /* 0x008fea0003900000 */
[----:B------:R-:W3:Y:S02]  /*5880*/  @!P0 SYNCS.PHASECHK.TRANS64 P0, [R0+URZ+0x58], R2 ;  /* 0x00005802000085a7 */ /* 0x000ee400080010ff */
[----:B--23--:R-:W-:Y:S05]  /*5890*/  @P0 EXIT ;  /* 0x000000000000094d */ /* 0x00cfea0003800000 */
[----:B------:R-:W-:Y:S05]  /*58a0*/  BRA `(.L_x_98) ;  /* 0xfffffffc00e87947 */ /* 0x000fea000383ffff */
.L_x_83:
[----:B------:R-:W-:-:S06]  /*58b0*/  UISETP.GE.AND UP0, UPT, UR25, 0x4, UPT ;  /* 0x000000041900788c */ /* 0x000fcc000bf06270 */
[----:B------:R-:W-:-:S13]  /*58c0*/  PLOP3.LUT P0, PT, PT, PT, UP0, 0x80, 0x8 ;  /* 0x000000000008781c */ /* 0x000fda0003f0f008 */
[----:B------:R-:W-:Y:S05]  /*58d0*/  @!P0 EXIT ;  /* 0x000000000000894d */ /* 0x000fea0003800000 */
[----:B------:R-:W-:Y:S01]  /*58e0*/  BAR.SYNC.DEFER_BLOCKING 0x6, 0xa0 ;  /* 0x0182800000007b1d */ /* 0x000fe20000010000 */
[----:B------:R-:W-:Y:S01]  /*58f0*/  IMAD.SHL.U32 R49, R61, 0x10, RZ ;  /* 0x000000103d317824 */ /* 0x000fe200078e00ff */
[----:B------:R-:W-:Y:S01]  /*5900*/  CS2R R58, SRZ ;  /* 0x00000000003a7805 */ /* 0x000fe2000001ff00 */
[----:B------:R-:W-:Y:S02]  /*5910*/  IMAD.SHL.U32 R5, R51, 0x200, RZ ;  /* 0x0000020033057824 */ /* 0x000fe400078e00ff */
[----:B------:R-:W-:Y:S01]  /*5920*/  IMAD.U32 R23, R61, 0x10000, RZ ;  /* 0x000100003d177824 */ /* 0x000fe200078e00ff */
[----:B------:R-:W-:Y:S01]  /*5930*/  UMOV UR43, 0x400 ;  /* 0x00000400002b7882 */ /* 0x000fe20000000000 */
[----:B------:R-:W-:Y:S01]  /*5940*/  LOP3.LUT R48, R49, 0x5b0, RZ, 0xc0, !PT ;  /* 0x000005b031307812 */ /* 0x000fe200078ec0ff */
[----:B------:R-:W-:Y:S01]  /*5950*/  ULEA UR43, UR47, UR43, 0x18 ;  /* 0x0000002b2f2b7291 */ /* 0x000fe2000f8ec0ff */
[----:B------:R-:W1:Y:S01]  /*5960*/  LDC.64 R44, c[0x0][0x888] ;  /* 0x00022200ff2c7b82 */ /* 0x000e620000000a00 */
[----:B------:R-:W-:Y:S01]  /*5970*/  IMAD.SHL.U32 R4, R61, 0x2, RZ ;  /* 0x000000023d047824 */ /* 0x000fe200078e00ff */
[----:B------:R-:W-:Y:S01]  /*5980*/  LOP3.LUT R48, R48, 0x200, R5, 0xf8, !PT ;  /* 0x0000020030307812 */ /* 0x000fe200078ef805 */
[----:B------:R-:W-:Y:S01]  /*5990*/  IMAD.SHL.U32 R5, R51, 0x200000, RZ ;  /* 0x0020000033057824 */ /* 0x000fe200078e00ff */
[C---:B------:R-:W-:Y:S01]  /*59a0*/  LOP3.LUT R6, R49.reuse, 0x40, RZ, 0xc0, !PT ;  /* 0x0000004031067812 */ /* 0x040fe200078ec0ff */
[----:B------:R-:W-:Y:S01]  /*59b0*/  UIADD3 UR4, UPT, UPT, UR43, 0x200, URZ ;  /* 0x000002002b047890 */ /* 0x000fe2000fffe0ff */
[----:B------:R-:W-:Y:S01]  /*59c0*/  LOP3.LUT P0, RZ, R49, 0x40, RZ, 0xc0, !PT ;  /* 0x0000004031ff7812 */ /* 0x000fe2000780c0ff */
[----:B------:R-:W-:Y:S01]  /*59d0*/  IMAD.MOV.U32 R60, RZ, RZ, 0x1 ;  /* 0x00000001ff3c7424 */ /* 0x000fe200078e00ff */
[----:B------:R-:W2:Y:S01]  /*59e0*/  LDC.64 R46, c[0x0][0x890] ;  /* 0x00022400ff2e7b82 */ /* 0x000ea20000000a00 */
[----:B------:R-:W-:Y:S01]  /*59f0*/  LOP3.LUT R5, R5, 0x200000, RZ, 0xc0, !PT ;  /* 0x0020000005057812 */ /* 0x000fe200078ec0ff */
[----:B------:R-:W-:Y:S01]  /*5a00*/  IMAD.MOV.U32 R22, RZ, RZ, RZ ;  /* 0x000000ffff167224 */ /* 0x000fe200078e00ff */
[----:B------:R-:W-:Y:S01]  /*5a10*/  LOP3.LUT R4, R6, 0x8, R4, 0xf8, !PT ;  /* 0x0000000806047812 */ /* 0x000fe200078ef804 */
[----:B------:R-:W-:Y:S01]  /*5a20*/  IMAD.MOV.U32 R56, RZ, RZ, RZ ;  /* 0x000000ffff387224 */ /* 0x000fe200078e00ff */
[----:B------:R-:W-:Y:S01]  /*5a30*/  LOP3.LUT R23, R5, 0x400000, R23, 0xf8, !PT ;  /* 0x0040000005177812 */ /* 0x000fe200078ef817 */
[----:B------:R-:W-:Y:S01]  /*5a40*/  IMAD.U32 R53, RZ, RZ, UR4 ;  /* 0x00000004ff357e24 */ /* 0x000fe2000f8e00ff */
[----:B------:R-:W3:Y:S01]  /*5a50*/  LDS R0, [UR43+0x120] ;  /* 0x0001202bff007984 */ /* 0x000ee20008000800 */
[----:B------:R-:W4:Y:S01]  /*5a60*/  LDC.64 R42, c[0x0][0x8b0] ;  /* 0x00022c00ff2a7b82 */ /* 0x000f220000000a00 */
[----:B------:R-:W-:Y:S01]  /*5a70*/  LOP3.LUT R48, R48, R4, RZ, 0xfc, !PT ;  /* 0x0000000430307212 */ /* 0x000fe200078efcff */
[----:B------:R-:W1:Y:S01]  /*5a80*/  LDCU UR60, c[0x0][0x370] ;  /* 0x00006e00ff3c77ac */ /* 0x000e620008000800 */
[----:B------:R-:W-:Y:S01]  /*5a90*/  LOP3.LUT R61, R61, 0x60, RZ, 0xc0, !PT ;  /* 0x000000603d3d7812 */ /* 0x000fe200078ec0ff */
[----:B------:R-:W1:Y:S04]  /*5aa0*/  LDCU UR42, c[0x0][0xb0c] ;  /* 0x00016180ff2a77ac */ /* 0x000e680008000800 */
[----:B------:R-:W1:Y:S01]  /*5ab0*/  LDC.64 R40, c[0x0][0x8a8] ;  /* 0x00022a00ff287b82 */ /* 0x000e620000000a00 */
[----:B------:R-:W1:Y:S01]  /*5ac0*/  LDCU UR39, c[0x0][0xb30] ;  /* 0x00016600ff2777ac */ /* 0x000e620008000800 */
[----:B------:R-:W1:Y:S01]  /*5ad0*/  LDCU.64 UR54, c[0x0][0x888] ;  /* 0x00011100ff3677ac */ /* 0x000e620008000a00 */
[----:B------:R-:W1:Y:S01]  /*5ae0*/  LDCU.64 UR40, c[0x0][0xb28] ;  /* 0x00016500ff2877ac */ /* 0x000e620008000a00 */
[----:B------:R-:W1:Y:S01]  /*5af0*/  LDCU.128 UR56, c[0x0][0xb10] ;  /* 0x00016200ff3877ac */ /* 0x000e620008000c00 */
[----:B------:R-:W1:Y:S01]  /*5b00*/  LDCU UR53, c[0x0][0x374] ;  /* 0x00006e80ff3577ac */ /* 0x000e620008000800 */
[----:B------:R-:W-:Y:S01]  /*5b10*/  UMOV UR52, URZ ;  /* 0x000000ff00347c82 */ /* 0x000fe20008000000 */
[----:B------:R-:W-:Y:S01]  /*5b20*/  UMOV UR46, URZ ;  /* 0x000000ff002e7c82 */ /* 0x000fe20008000000 */
[----:B---3--:R-:W-:Y:S01]  /*5b30*/  IMAD.IADD R23, R0, 0x1, R23 ;  /* 0x0000000100177824 */ /* 0x008fe200078e0217 */
[----:B--2---:R-:W-:-:S07]  /*5b40*/  P2R R0, PR, RZ, 0x1 ;  /* 0x00000001ff007803 */ /* 0x004fce0000000000 */
.L_x_142:
[----:B------:R-:W-:Y:S02]  /*5b50*/  LEA R3, R56, UR43, 0x3 ;  /* 0x0000002b38037c11 */ /* 0x000fe4000f8e18ff */
[----:B------:R-:W-:Y:S02]  /*5b60*/  SHF.L.U32 R0, R58, 0x1f, RZ ;  /* 0x0000001f3a007819 */ /* 0x000fe400000006ff */
[----:B-1----:R-:W-:Y:S02]  /*5b70*/  LEA R4, R56, UR43, 0x4 ;  /* 0x0000002b38047c11 */ /* 0x002fe4000f8e20ff */
[----:B------:R-:W2:Y:S02]  /*5b80*/  SYNCS.PHASECHK.TRANS64.TRYWAIT P0, [R3+URZ+0x70], R0 ;  /* 0x00007000030075a7 */ /* 0x000ea400080011ff */
[----:B--2---:R-:W-:Y:S05]  /*5b90*/  @!P0 BRA `(.L_x_99) ;  /* 0x0000003c00748947 */ /* 0x004fea0003800000 */
.L_x_189:
        /* <DEDUP_REMOVED lines=11> */
[----:B------:R-:W-:Y:S01]  /*5c50*/  PLOP3.LUT P0, PT, PT, PT, UP1, 0x80, 0x8 ;  /* 0x000000000008781c */ /* 0x000fe20003f0f018 */
[----:B------:R-:W-:Y:S11]  /*5c60*/  UP2UR UR62, UPR, URZ, 0x2 ;  /* 0x00000002ff3e7883 */ /* 0x000ff60008000000 */
[----:B------:R-:W-:Y:S01]  /*5c70*/  @!UPT UIADD3 URZ, UPT, UPT, URZ, URZ, URZ ;  /* 0x000000fffffff290 */ /* 0x000fe2000fffe0ff */
        /* <DEDUP_REMOVED lines=13> */
[----:B------:R-:W2:Y:S01]  /*5d50*/  LDCU UR12, c[0x0][0xb20] ;  /* 0x00016400ff0c77ac */ /* 0x000ea20008000800 */
[----:B------:R-:W-:Y:S02]  /*5d60*/  UIMAD.WIDE.U32 UR4, UR53, UR59, URZ ;  /* 0x0000003b350472a5 */ /* 0x000fe4000f8e00ff */
[----:B------:R-:W-:Y:S02]  /*5d70*/  UIMAD.WIDE.U32 UR6, UR60, UR56, URZ ;  /* 0x000000383c0672a5 */ /* 0x000fe4000f8e00ff */
[----:B------:R-:W-:Y:S02]  /*5d80*/  UISETP.NE.AND UP0, UPT, UR58, 0x1, UPT ;  /* 0x000000013a00788c */ /* 0x000fe4000bf05270 */
[----:B------:R-:W-:Y:S02]  /*5d90*/  UIMAD.WIDE.U32 UR8, UR37, UR59, URZ ;  /* 0x0000003b250872a5 */ /* 0x000fe4000f8e00ff */
[----:B------:R-:W-:Y:S02]  /*5da0*/  UIMAD.WIDE.U32 UR10, UR38, UR56, URZ ;  /* 0x00000038260a72a5 */ /* 0x000fe4000f8e00ff */
[----:B------:R-:W-:Y:S02]  /*5db0*/  UISETP.NE.AND UP1, UPT, UR42, 0x1, UPT ;  /* 0x000000012a00788c */ /* 0x000fe4000bf25270 */
[----:B------:R-:W-:Y:S01]  /*5dc0*/  UISETP.NE.AND UP2, UPT, UR45, 0x1, UPT ;  /* 0x000000012d00788c */ /* 0x000fe2000bf45270 */
[----:B------:R-:W-:Y:S02]  /*5dd0*/  UMOV UR4, UR5 ;  /* 0x0000000500047c82 */ /* 0x000fe40008000000 */
[----:B--2---:R-:W-:Y:S03]  /*5de0*/  USHF.R.U32.HI UR5, URZ, UR12, UR4 ;  /* 0x0000000cff057299 */ /* 0x004fe60008011604 */
[----:B------:R-:W-:Y:S02]  /*5df0*/  UMOV UR4, UR7 ;  /* 0x0000000700047c82 */ /* 0x000fe40008000000 */
[----:B------:R-:W-:Y:S02]  /*5e00*/  USHF.R.U32.HI UR7, URZ, UR57, UR4 ;  /* 0x00000039ff077299 */ /* 0x000fe40008011604 */
[----:B------:R-:W-:Y:S02]  /*5e10*/  USEL UR4, UR53, UR5, !UP0 ;  /* 0x0000000535047287 */ /* 0x000fe4000c000000 */
[----:B------:R-:W-:Y:S01]  /*5e20*/  USEL UR7, UR60, UR7, !UP1 ;  /* 0x000000073c077287 */ /* 0x000fe2000c800000 */
[----:B------:R-:W-:Y:S01]  /*5e30*/  UMOV UR5, UR9 ;  /* 0x0000000900057c82 */ /* 0x000fe20008000000 */
[----:B------:R-:W-:Y:S02]  /*5e40*/  UIMAD.WIDE.U32 UR8, UR4, UR40, URZ ;  /* 0x00000028040872a5 */ /* 0x000fe4000f8e00ff */
[----:B------:R-:W-:Y:S03]  /*5e50*/  USHF.R.U32.HI UR6, URZ, UR12, UR5 ;  /* 0x0000000cff067299 */ /* 0x000fe60008011605 */
[----:B------:R-:W-:Y:S01]  /*5e60*/  UMOV UR5, UR11 ;  /* 0x0000000b00057c82 */ /* 0x000fe20008000000 */
[----:B------:R-:W-:Y:S02]  /*5e70*/  UIMAD.WIDE.U32 UR10, UR7, UR40, URZ ;  /* 0x00000028070a72a5 */ /* 0x000fe4000f8e00ff */
[----:B------:R-:W-:Y:S02]  /*5e80*/  USHF.R.U32.HI UR12, URZ, UR57, UR5 ;  /* 0x00000039ff0c7299 */ /* 0x000fe40008011605 */
[----:B------:R-:W-:Y:S01]  /*5e90*/  USEL UR6, UR37, UR6, !UP0 ;  /* 0x0000000625067287 */ /* 0x000fe2000c000000 */
[----:B------:R-:W-:Y:S02]  /*5ea0*/  UMOV UR5, UR9 ;  /* 0x0000000900057c82 */ /* 0x000fe40008000000 */
[----:B------:R-:W-:Y:S01]  /*5eb0*/  UMOV UR10, UR11 ;  /* 0x0000000b000a7c82 */ /* 0x000fe20008000000 */
[----:B------:R-:W-:Y:S02]  /*5ec0*/  @UP2 USHF.R.U32.HI UR4, URZ, UR41, UR5 ;  /* 0x00000029ff042299 */ /* 0x000fe40008011605 */
[----:B------:R-:W-:Y:S02]  /*5ed0*/  @UP2 USHF.R.U32.HI UR7, URZ, UR41, UR10 ;  /* 0x00000029ff072299 */ /* 0x000fe4000801160a */
[----:B------:R-:W-:Y:S02]  /*5ee0*/  UIMAD UR4, UR45, UR4, URZ ;  /* 0x000000042d0472a4 */ /* 0x000fe4000f8e02ff */
        /* <DEDUP_REMOVED lines=8> */
[----:B------:R-:W-:Y:S02]  /*5f70*/  USEL UR11, UR6, UR4, !UP2 ;  /* 0x00000004060b7287 */ /* 0x000fe4000d000000 */
[----:B------:R-:W-:Y:S02]  /*5f80*/  UIADD3 UR8, UPT, UPT, -UR5, URZ, URZ ;  /* 0x000000ff05087290 */ /* 0x000fe4000fffe1ff */
[----:B------:R-:W-:Y:S01]  /*5f90*/  UIADD3 UR10, UPT, UPT, -UR11, URZ, URZ ;  /* 0x000000ff0b0a7290 */ /* 0x000fe2000fffe1ff */
[----:B------:R-:W-:Y:S01]  /*5fa0*/  @!UP0 UMOV UR4, UR9 ;  /* 0x0000000900048c82 */ /* 0x000fe20008000000 */
[----:B------:R-:W-:Y:S02]  /*5fb0*/  UIADD3 UR9, UPT, UPT, -UR6, URZ, URZ ;  /* 0x000000ff06097290 */ /* 0x000fe4000fffe1ff */
[----:B------:R-:W-:Y:S02]  /*5fc0*/  @!UP0 USHF.R.U32.HI UR4, URZ, UR41, UR4 ;  /* 0x00000029ff048299 */ /* 0x000fe40008011604 */
[----:B------:R-:W-:Y:S02]  /*5fd0*/  UIMAD UR10, UR45, UR10, UR6 ;  /* 0x0000000a2d0a72a4 */ /* 0x000fe4000f8e0206 */
[----:B------:R-:W-:Y:S04]  /*5fe0*/  @!UP0 USEL UR4, UR5, UR4, !UP2 ;  /* 0x0000000405048287 */ /* 0x000fe8000d000000 */
[----:B------:R-:W-:Y:S02]  /*5ff0*/  @!UP0 UIMAD UR10, UR7, UR10, UR4 ;  /* 0x0000000a070a82a4 */ /* 0x000fe4000f8e0204 */
[----:B------:R-:W-:Y:S02]  /*6000*/  @!UP0 UIADD3 UR11, UPT, UPT, UR11, -UR4, URZ ;  /* 0x800000040b0b8290 */ /* 0x000fe4000fffe0ff */
[----:B------:R-:W-:Y:S02]  /*6010*/  UIMAD UR7, UR42, UR8, UR38 ;  /* 0x000000082a0772a4 */ /* 0x000fe4000f8e0226 */
[----:B------:R-:W-:Y:S02]  /*6020*/  @!UP0 UIMAD UR6, UR11, UR45, UR5 ;  /* 0x0000002d0b0682a4 */ /* 0x000fe4000f8e0205 */
[----:B------:R-:W-:Y:S01]  /*6030*/  UIMAD UR4, UR58, UR9, UR37 ;  /* 0x000000093a0472a4 */ /* 0x000fe2000f8e0225 */
[----:B------:R-:W-:Y:S02]  /*6040*/  @!UP0 UMOV UR5, UR10 ;  /* 0x0000000a00058c82 */ /* 0x000fe40008000000 */
[----:B------:R-:W-:Y:S02]  /*6050*/  UIMAD UR38, UR5, UR42, UR7 ;  /* 0x0000002a052672a4 */ /* 0x000fe4000f8e0207 */
[----:B------:R-:W-:Y:S11]  /*6060*/  UIMAD UR37, UR6, UR58, UR4 ;  /* 0x0000003a062572a4 */ /* 0x000ff6000f8e0204 */
[----:B------:R-:W-:Y:S01]  /*6070*/  @!UPT UIADD3 URZ, UPT, UPT, URZ, URZ, URZ ;  /* 0x000000fffffff290 */ /* 0x000fe2000fffe0ff */
.L_x_100:
[----:B------:R-:W-:Y:S01]  /*6080*/  UISETP.NE.AND UP0, UPT, UR39, 0x1, UPT ;  /* 0x000000012700788c */ /* 0x000fe2000bf05270 */
[----:B------:R-:W-:Y:S01]  /*6090*/  LOP3.LUT P0, RZ, R53, 0x90, RZ, 0xc0, !PT ;  /* 0x0000009035ff7812 */ /* 0x000fe2000780c0ff */
[----:B------:R-:W-:Y:S01]  /*60a0*/  USHF.L.U32 UR50, UR20, 0x6, URZ ;  /* 0x0000000614327899 */ /* 0x000fe200080006ff */
[----:B------:R-:W-:Y:S01]  /*60b0*/  BSSY.RECONVERGENT B6, `(.L_x_101) ;  /* 0x0000034000067945 */ /* 0x000fe20003800200 */
[----:B------:R-:W-:Y:S01]  /*60c0*/  USHF.L.U32 UR49, UR28, 0x7, URZ ;  /* 0x000000071c317899 */ /* 0x000fe200080006ff */
[----:B------:R-:W-:Y:S06]  /*60d0*/  IADD3 R56, PT, PT, R56, 0x1, RZ ;  /* 0x0000000138387810 */ /* 0x000fec0007ffe0ff */
[----:B------:R-:W2:Y:S01]  /*60e0*/  @!UP0 LDCU.128 UR12, c[0x0][0xb10] ;  /* 0x00016200ff0c87ac */ /* 0x000ea20008000c00 */
[----:B------:R-:W3:Y:S01]  /*60f0*/  @!UP0 LDCU UR5, c[0x0][0xb0c] ;  /* 0x00016180ff0587ac */ /* 0x000ee20008000800 */
[----:B------:R-:W4:Y:S01]  /*6100*/  @!UP0 LDCU UR10, c[0x0][0xb20] ;  /* 0x00016400ff0a87ac */ /* 0x000f220008000800 */
[----:B--2---:R-:W-:Y:S02]  /*6110*/  UIMAD.WIDE.U32 UR8, UR38, UR12, URZ ;  /* 0x0000000c260872a5 */ /* 0x004fe4000f8e00ff */
[----:B------:R-:W-:Y:S02]  /*6120*/  UIMAD.WIDE.U32 UR6, UR37, UR15, URZ ;  /* 0x0000000f250672a5 */ /* 0x000fe4000f8e00ff */
[----:B------:R-:W-:Y:S03]  /*6130*/  @!UP0 UISETP.NE.AND UP1, UPT, UR14, 0x1, UPT ;  /* 0x000000010e00888c */ /* 0x000fe6000bf25270 */
[----:B------:R-:W-:Y:S01]  /*6140*/  @!UP0 UMOV UR4, UR9 ;  /* 0x0000000900048c82 */ /* 0x000fe20008000000 */
[----:B---3--:R-:W-:Y:S02]  /*6150*/  @!UP0 UISETP.NE.AND UP2, UPT, UR5, 0x1, UPT ;  /* 0x000000010500888c */ /* 0x008fe4000bf45270 */
[----:B------:R-:W-:Y:S01]  /*6160*/  @!UP0 USHF.R.U32.HI UR4, URZ, UR13, UR4 ;  /* 0x0000000dff048299 */ /* 0x000fe20008011604 */
[----:B------:R-:W-:Y:S02]  /*6170*/  @!UP0 UMOV UR6, UR7 ;  /* 0x0000000700068c82 */ /* 0x000fe40008000000 */
[----:B----4-:R-:W-:Y:S02]  /*6180*/  @!UP0 USHF.R.U32.HI UR6, URZ, UR10, UR6 ;  /* 0x0000000aff068299 */ /* 0x010fe40008011606 */
[----:B------:R-:W-:Y:S02]  /*6190*/  @!UP0 USEL UR7, UR38, UR4, !UP2 ;  /* 0x0000000426078287 */ /* 0x000fe4000d000000 */
[----:B------:R-:W-:Y:S04]  /*61a0*/  @!UP0 USEL UR6, UR37, UR6, !UP1 ;  /* 0x0000000625068287 */ /* 0x000fe8000c800000 */
[----:B------:R-:W-:Y:S02]  /*61b0*/  @!UP0 UIADD3 UR4, UPT, UPT, -UR7, UR6, URZ ;  /* 0x0000000607048290 */ /* 0x000fe4000fffe1ff */
[----:B------:R-:W-:Y:S02]  /*61c0*/  @!UP0 UIADD3 UR6, UPT, UPT, UR7, -UR6, URZ ;  /* 0x8000000607068290 */ /* 0x000fe4000fffe0ff */
[----:B------:R-:W-:Y:S02]  /*61d0*/  @!UP0 UIMAD UR38, UR4, UR5, UR38 ;  /* 0x00000005042682a4 */ /* 0x000fe4000f8e0226 */
[----:B------:R-:W-:Y:S01]  /*61e0*/  @!UP0 UIMAD UR37, UR6, UR14, UR37 ;  /* 0x0000000e062582a4 */ /* 0x000fe2000f8e0225 */
[----:B------:R-:W-:Y:S11]  /*61f0*/  @!P0 BRA `(.L_x_102) ;  /* 0x00000000007c8947 */ /* 0x000ff60003800000 */
[----:B------:R-:W2:Y:S01]  /*6200*/  LDCU.64 UR8, c[0x4][0x80] ;  /* 0x01001000ff0877ac */ /* 0x000ea20008000a00 */
[----:B------:R-:W-:Y:S01]  /*6210*/  MOV R2, 0x0 ;  /* 0x0000000000027802 */ /* 0x000fe20000000f00 */
[----:B------:R-:W-:Y:S02]  /*6220*/  HFMA2 R12, -RZ, RZ, 0, 5.9604644775390625e-08 ;  /* 0x00000001ff0c7431 */ /* 0x000fe400000001ff */
[----:B------:R-:W-:Y:S01]  /*6230*/  IMAD.MOV.U32 R8, RZ, RZ, 0x70 ;  /* 0x00000070ff087424 */ /* 0x000fe200078e00ff */
[----:B------:R3:W4:Y:S01]  /*6240*/  LDC.64 R14, c[0x4][R2] ;  /* 0x01000000020e7b82 */ /* 0x0007220000000a00 */
[----:B------:R-:W1:Y:S01]  /*6250*/  LDCU.64 UR6, c[0x4][0x88] ;  /* 0x01001100ff0677ac */ /* 0x000e620008000a00 */
[----:B------:R-:W-:Y:S01]  /*6260*/  IMAD.MOV.U32 R13, RZ, RZ, RZ ;  /* 0x000000ffff0d7224 */ /* 0x000fe200078e00ff */
[----:B------:R-:W1:Y:S01]  /*6270*/  LDCU.64 UR4, c[0x4][0x8] ;  /* 0x01000100ff0477ac */ /* 0x000e620008000a00 */
[----:B--2---:R-:W-:Y:S01]  /*6280*/  MOV R5, UR9 ;  /* 0x0000000900057c02 */ /* 0x004fe20008000f00 */
[----:B------:R-:W-:Y:S01]  /*6290*/  IMAD.U32 R4, RZ, RZ, UR8 ;  /* 0x00000008ff047e24 */ /* 0x000fe2000f8e00ff */
[----:B-1----:R-:W-:Y:S01]  /*62a0*/  MOV R7, UR7 ;  /* 0x0000000700077c02 */ /* 0x002fe20008000f00 */
[----:B------:R-:W-:Y:S01]  /*62b0*/  IMAD.U32 R6, RZ, RZ, UR6 ;  /* 0x00000006ff067e24 */ /* 0x000fe2000f8e00ff */
[----:B------:R-:W-:Y:S01]  /*62c0*/  MOV R11, UR5 ;  /* 0x00000005000b7c02 */ /* 0x000fe20008000f00 */
[----:B------:R-:W-:Y:S02]  /*62d0*/  IMAD.U32 R10, RZ, RZ, UR4 ;  /* 0x00000004ff0a7e24 */ /* 0x000fe4000f8e00ff */
[----:B------:R-:W-:Y:S07]  /*62e0*/  LEPC R20, `(.L_x_103) ;  /* 0x000000001014794e */ /* 0x000fee0000000000 */
[----:B---345:R-:W-:Y:S05]  /*62f0*/  CALL.ABS.NOINC R14 ;  /* 0x000000000e007343 */ /* 0x038fea0003c00000 */
.L_x_103:
[----:B------:R-:W1:Y:S01]  /*6300*/  LDCU.64 UR8, c[0x4][0x80] ;  /* 0x01001000ff0877ac */ /* 0x000e620008000a00 */
[----:B------:R-:W2:Y:S01]  /*6310*/  LDC.64 R2, c[0x4][R2] ;  /* 0x0100000002027b82 */ /* 0x000ea20000000a00 */
[----:B------:R-:W-:Y:S02]  /*6320*/  HFMA2 R12, -RZ, RZ, 0, 5.9604644775390625e-08 ;  /* 0x00000001ff0c7431 */ /* 0x000fe400000001ff */
[----:B------:R-:W-:Y:S02]  /*6330*/  IMAD.MOV.U32 R8, RZ, RZ, 0x70 ;  /* 0x00000070ff087424 */ /* 0x000fe400078e00ff */
[----:B------:R-:W-:Y:S01]  /*6340*/  IMAD.MOV.U32 R13, RZ, RZ, RZ ;  /* 0x000000ffff0d7224 */ /* 0x000fe200078e00ff */
[----:B------:R-:W3:Y:S01]  /*6350*/  LDCU.64 UR6, c[0x4][0x88] ;  /* 0x01001100ff0677ac */ /* 0x000ee20008000a00 */
[----:B------:R-:W4:Y:S01]  /*6360*/  LDCU.64 UR4, c[0x4][0x8] ;  /* 0x01000100ff0477ac */ /* 0x000f220008000a00 */
[----:B-1----:R-:W-:Y:S02]  /*6370*/  MOV R4, UR8 ;  /* 0x0000000800047c02 */ /* 0x002fe40008000f00 */
[----:B------:R-:W-:Y:S02]  /*6380*/  MOV R5, UR9 ;  /* 0x0000000900057c02 */ /* 0x000fe40008000f00 */
[----:B---3--:R-:W-:Y:S01]  /*6390*/  MOV R7, UR7 ;  /* 0x0000000700077c02 */ /* 0x008fe20008000f00 */
[----:B------:R-:W-:Y:S01]  /*63a0*/  IMAD.U32 R6, RZ, RZ, UR6 ;  /* 0x00000006ff067e24 */ /* 0x000fe2000f8e00ff */
[----:B----4-:R-:W-:Y:S01]  /*63b0*/  MOV R11, UR5 ;  /* 0x00000005000b7c02 */ /* 0x010fe20008000f00 */
[----:B------:R-:W-:Y:S02]  /*63c0*/  IMAD.U32 R10, RZ, RZ, UR4 ;  /* 0x00000004ff0a7e24 */ /* 0x000fe4000f8e00ff */
[----:B------:R-:W-:Y:S07]  /*63d0*/  LEPC R20, `(.L_x_102) ;  /* 0x000000001014794e */ /* 0x000fee0000000000 */
[----:B--2---:R-:W-:Y:S05]  /*63e0*/  CALL.ABS.NOINC R2 ;  /* 0x0000000002007343 */ /* 0x004fea0003c00000 */
.L_x_102:
[----:B------:R-:W-:Y:S05]  /*63f0*/  BSYNC.RECONVERGENT B6 ;  /* 0x0000000000067941 */ /* 0x000fea0003800200 */
.L_x_101:
[----:B------:R-:W-:Y:S02]  /*6400*/  ISETP.NE.U32.AND P0, PT, RZ, UR54, PT ;  /* 0x00000036ff007c0c */ /* 0x000fe4000bf05070 */
[C---:B------:R-:W-:Y:S02]  /*6410*/  ISETP.NE.U32.AND P1, PT, R46.reuse, RZ, PT ;  /* 0x000000ff2e00720c */ /* 0x040fe40003f25070 */
[----:B------:R-:W-:Y:S02]  /*6420*/  ISETP.NE.U32.AND P4, PT, R46, RZ, PT ;  /* 0x000000ff2e00720c */ /* 0x000fe40003f85070 */
[----:B------:R-:W-:Y:S02]  /*6430*/  ISETP.NE.AND.EX P0, PT, RZ, UR55, PT, P0 ;  /* 0x00000037ff007c0c */ /* 0x000fe4000bf05300 */
[C---:B------:R-:W-:Y:S02]  /*6440*/  ISETP.NE.AND.EX P1, PT, R47.reuse, RZ, PT, P1 ;  /* 0x000000ff2f00720c */ /* 0x040fe40003f25310 */
[----:B------:R-:W-:Y:S02]  /*6450*/  ISETP.NE.AND.EX P4, PT, R47, RZ, P0, P4 ;  /* 0x000000ff2f00720c */ /* 0x000fe40000785340 */
[----:B------:R-:W-:Y:S02]  /*6460*/  ISETP.NE.U32.AND P5, PT, R42, RZ, PT ;  /* 0x000000ff2a00720c */ /* 0x000fe40003fa5070 */
[----:B------:R-:W-:Y:S02]  /*6470*/  ISETP.NE.U32.AND P3, PT, RZ, UR54, PT ;  /* 0x00000036ff007c0c */ /* 0x000fe4000bf65070 */
[----:B------:R-:W-:Y:S02]  /*6480*/  PLOP3.LUT P2, PT, PT, PT, PT, 0x8, 0x80 ;  /* 0x000000000080781c */ /* 0x000fe40003f4e170 */
[----:B------:R-:W-:Y:S02]  /*6490*/  ISETP.NE.AND.EX P5, PT, R43, RZ, PT, P5 ;  /* 0x000000ff2b00720c */ /* 0x000fe40003fa5350 */
[----:B------:R-:W-:Y:S03]  /*64a0*/  ISETP.NE.AND.EX P3, PT, RZ, UR55, PT, P3 ;  /* 0x00000037ff007c0c */ /* 0x000fe6000bf65330 */
[----:B------:R-:W-:Y:S01]  /*64b0*/  @!P4 PLOP3.LUT P2, PT, P1, PT, PT, 0x80, 0x8 ;  /* 0x000000000008c81c */ /* 0x000fe20000f4f070 */
[----:B------:R-:W-:Y:S01]  /*64c0*/  @!UPT UIADD3 URZ, UPT, UPT, URZ, URZ, URZ ;  /* 0x000000fffffff290 */ /* 0x000fe2000fffe0ff */
[----:B------:R-:W-:Y:S11]  /*64d0*/  @!P1 BRA `(.L_x_104) ;  /* 0x0000000000309947 */ /* 0x000ff60003800000 */
        /* <DEDUP_REMOVED lines=12> */
.L_x_104:
[----:B------:R-:W-:Y:S05]  /*65a0*/  @!P5 BRA `(.L_x_105) ;  /* 0x000000000024d947 */ /* 0x000fea0003800000 */
[----:B------:R-:W-:Y:S01]  /*65b0*/  ISETP.NE.U32.AND P0, PT, R40, RZ, PT ;  /* 0x000000ff2800720c */ /* 0x000fe20003f05070 */
[----:B------:R-:W2:Y:S03]  /*65c0*/  LDCU.64 UR4, c[0x0][0x358] ;  /* 0x00006b00ff0477ac */ /* 0x000ea60008000a00 */
[----:B------:R-:W-:Y:S11]  /*65d0*/  ISETP.NE.AND.EX P0, PT, R41, RZ, PT, P0 ;  /* 0x000000ff2900720c */ /* 0x000ff60003f05300 */
[----:B------:R-:W-:Y:S02]  /*65e0*/  @!UPT UIADD3 URZ, UPT, UPT, URZ, URZ, URZ ;  /* 0x000000fffffff290 */ /* 0x000fe4000fffe0ff */
[----:B------:R-:W4:Y:S01]  /*65f0*/  @P0 LDC.64 R2, c[0x0][0x8a8] ;  /* 0x00022a00ff020b82 */ /* 0x000f220000000a00 */
[----:B-1----:R-:W-:Y:S04]  /*6600*/  @P0 IMAD R0, R42, UR36, RZ ;  /* 0x000000242a000c24 */ /* 0x002fe8000f8e02ff */
[----:B----4-:R-:W-:Y:S05]  /*6610*/  @P0 IMAD.WIDE R2, R0, 0x4, R2 ;  /* 0x0000000400020825 */ /* 0x010fea00078e0202 */
[----:B--2--5:R2:W5:Y:S02]  /*6620*/  @P0 LDG.E R24, desc[UR4][R2.64] ;  /* 0x0000000402180981 */ /* 0x024564000c1e1900 */
[----:B--2---:R-:W4:Y:S02]  /*6630*/  @!P0 LDC R24, c[0x0][0x8a0] ;  /* 0x00022800ff188b82 */ /* 0x004f240000000800 */
.L_x_105:
[----:B---3-5:R-:W-:Y:S01]  /*6640*/  FSETP.NEU.AND P0, PT, R27, RZ, PT ;  /* 0x000000ff1b00720b */ /* 0x028fe20003f0d000 */
[----:B------:R-:W-:Y:S01]  /*6650*/  IMAD.SHL.U32 R57, R48, 0x2, RZ ;  /* 0x0000000230397824 */ /* 0x000fe200078e00ff */
[----:B------:R-:W-:Y:S01]  /*6660*/  SEL R3, RZ, 0xffffffff, P3 ;  /* 0xffffffffff037807 */ /* 0x000fe20001800000 */
[----:B------:R-:W-:Y:S01]  /*6670*/  BSSY B1, `(.L_x_106) ;  /* 0x0000033000017945 */ /* 0x000fe20003800000 */
[----:B------:R-:W-:Y:S01]  /*6680*/  @!P4 LOP3.LUT P3, RZ, R50, 0xff, RZ, 0xc0, !PT ;  /* 0x000000ff32ffc812 */ /* 0x000fe2000786c0ff */
[----:B------:R-:W-:Y:S01]  /*6690*/  IMAD.MOV.U32 R64, RZ, RZ, 0x1 ;  /* 0x00000001ff407424 */ /* 0x000fe200078e00ff */
[----:B-1----:R-:W-:Y:S01]  /*66a0*/  @!P4 SEL R0, RZ, 0xffffffff, P0 ;  /* 0xffffffffff00c807 */ /* 0x002fe20000000000 */
[----:B------:R-:W-:Y:S01]  /*66b0*/  IMAD R25, R22, 0x40, R23 ;  /* 0x0000004016197824 */ /* 0x000fe200078e0217 */
[----:B------:R-:W-:Y:S01]  /*66c0*/  LOP3.LUT R60, R60, 0x1, RZ, 0x3c, !PT ;  /* 0x000000013c3c7812 */ /* 0x000fe200078e3cff */
[----:B------:R-:W-:Y:S01]  /*66d0*/  IMAD.MOV.U32 R26, RZ, RZ, RZ ;  /* 0x000000ffff1a7224 */ /* 0x000fe200078e00ff */
[----:B------:R-:W-:Y:S02]  /*66e0*/  @P2 SEL R0, R3, R0, !P3 ;  /* 0x0000000003002207 */ /* 0x000fe40005800000 */
[----:B------:R-:W-:Y:S02]  /*66f0*/  CS2R R38, SRZ ;  /* 0x0000000000267805 */ /* 0x000fe4000001ff00 */
[----:B------:R-:W-:Y:S02]  /*6700*/  LEA R54, R22, UR43, 0x3 ;  /* 0x0000002b16367c11 */ /* 0x000fe4000f8e18ff */
[----:B------:R-:W-:Y:S02]  /*6710*/  CS2R R36, SRZ ;  /* 0x0000000000247805 */ /* 0x000fe4000001ff00 */
[----:B------:R-:W-:Y:S02]  /*6720*/  @!P4 LOP3.LUT R0, R0, 0x1, RZ, 0xc0, !PT ;  /* 0x000000010000c812 */ /* 0x000fe400078ec0ff */
[----:B------:R-:W-:Y:S02]  /*6730*/  CS2R R30, SRZ ;  /* 0x00000000001e7805 */ /* 0x000fe4000001ff00 */
[----:B------:R-:W-:Y:S02]  /*6740*/  SEL R2, RZ, 0xffffffff, P0 ;  /* 0xffffffffff027807 */ /* 0x000fe40000000000 */
[----:B------:R-:W-:Y:S02]  /*6750*/  CS2R R28, SRZ ;  /* 0x00000000001c7805 */ /* 0x000fe4000001ff00 */
[----:B------:R-:W-:Y:S01]  /*6760*/  ISETP.NE.U32.OR P6, PT, R0, 0x1, P4 ;  /* 0x000000010000780c */ /* 0x000fe200027c5470 */
[----:B------:R-:W-:Y:S01]  /*6770*/  VIADD R63, R57, UR43 ;  /* 0x0000002b393f7c36 */ /* 0x000fe20008000000 */
[----:B------:R-:W-:Y:S02]  /*6780*/  LOP3.LUT P4, R55, R50, 0xff, RZ, 0xc0, !PT ;  /* 0x000000ff32377812 */ /* 0x000fe4000788c0ff */
[----:B------:R-:W-:Y:S02]  /*6790*/  P2R R62, PR, RZ, 0x40 ;  /* 0x00000040ff3e7803 */ /* 0x000fe40000000000 */
[----:B------:R-:W-:Y:S04]  /*67a0*/  @P1 SEL R2, R3, R2, !P4 ;  /* 0x0000000203021207 */ /* 0x000fe80006000000 */
[----:B------:R-:W-:Y:S03]  /*67b0*/  LOP3.LUT R2, R2, 0x1, RZ, 0xc0, !PT ;  /* 0x0000000102027812 */ /* 0x000fe600078ec0ff */
[----:B------:R-:W-:Y:S02]  /*67c0*/  @P6 SHF.L.U32 R0, R60, 0x1f, RZ ;  /* 0x0000001f3c006819 */ /* 0x000fe400000006ff */
[----:B------:R-:W-:Y:S02]  /*67d0*/  ISETP.NE.U32.AND P5, PT, R2, 0x1, PT ;  /* 0x000000010200780c */ /* 0x000fe40003fa5070 */
[----:B------:R1:W2:Y:S02]  /*67e0*/  @P6 SYNCS.PHASECHK.TRANS64.TRYWAIT P3, [UR43+0x20], R0 ;  /* 0x00002000ff0065a7 */ /* 0x0002a4000806112b */
[----:B------:R-:W-:Y:S02]  /*67f0*/  P2R R65, PR, RZ, 0x20 ;  /* 0x00000020ff417803 */ /* 0x000fe40000000000 */
[----:B-1----:R-:W-:Y:S04]  /*6800*/  SHF.L.U32 R0, R59, 0x1f, RZ ;  /* 0x0000001f3b007819 */ /* 0x002fe800000006ff */
[----:B------:R1:W3:Y:S01]  /*6810*/  SYNCS.PHASECHK.TRANS64.TRYWAIT P2, [R54+URZ+0x90], R0 ;  /* 0x00009000360075a7 */ /* 0x0002e200080411ff */
[----:B--2---:R-:W-:Y:S01]  /*6820*/  @P6 SEL R64, RZ, 0x1, !P3 ;  /* 0x00000001ff406807 */ /* 0x004fe20005800000 */
[----:B-1----:R-:W-:Y:S06]  /*6830*/  @!P6 BRA `(.L_x_107) ;  /* 0x000000000058e947 */ /* 0x002fec0003800000 */
[----:B------:R-:W-:Y:S01]  /*6840*/  VIADD R2, R63, 0x200 ;  /* 0x000002003f027836 */ /* 0x000fe20000000000 */
[----:B------:R-:W-:Y:S01]  /*6850*/  LOP3.LUT P6, RZ, R49, 0x40, RZ, 0xc0, !PT ;  /* 0x0000004031ff7812 */ /* 0x000fe200078cc0ff */
[----:B------:R-:W-:Y:S01]  /*6860*/  BSSY B0, `(.L_x_108) ;  /* 0x000000e000007945 */ /* 0x000fe20003800000 */
[----:B------:R-:W-:Y:S01]  /*6870*/  ISETP.NE.AND P1, PT, R64, RZ, PT ;  /* 0x000000ff4000720c */ /* 0x000fe20003f25270 */
[----:B------:R-:W-:Y:S01]  /*6880*/  @P5 VIADD R4, R63, 0x210 ;  /* 0x000002103f045836 */ /* 0x000fe20000000000 */
[----:B------:R-:W-:Y:S01]  /*6890*/  PLOP3.LUT P0, PT, PT, PT, PT, 0x8, 0x80 ;  /* 0x000000000080781c */ /* 0x000fe20003f0e170 */
[----:B------:R-:W-:Y:S01]  /*68a0*/  IMAD.MOV.U32 R39, RZ, RZ, RZ ;  /* 0x000000ffff277224 */ /* 0x000fe200078e00ff */
[----:B------:R-:W-:Y:S02]  /*68b0*/  @P5 PLOP3.LUT P0, PT, P6, PT, PT, 0x80, 0x8 ;  /* 0x000000000008581c */ /* 0x000fe4000370f070 */
[----:B------:R-:W-:Y:S02]  /*68c0*/  CS2R R36, SRZ ;  /* 0x0000000000247805 */ /* 0x000fe4000001ff00 */
[----:B------:R-:W-:Y:S02]  /*68d0*/  CS2R R30, SRZ ;  /* 0x00000000001e7805 */ /* 0x000fe4000001ff00 */
[----:B------:R-:W-:Y:S07]  /*68e0*/  CS2R R28, SRZ ;  /* 0x00000000001c7805 */ /* 0x000fee000001ff00 */
[----:B------:R-:W-:Y:S01]  /*68f0*/  @P0 VIADD R4, R2, 0xfffffff0 ;  /* 0xfffffff002040836 */ /* 0x000fe20000000000 */
[----:B------:R-:W-:Y:S06]  /*6900*/  @P1 BRA `(.L_x_109) ;  /* 0x00000000000c1947 */ /* 0x000fec0003800000 */
[----:B------:R-:W-:Y:S04]  /*6910*/  SHF.L.U32 R3, R60, 0x1f, RZ ;  /* 0x0000001f3c037819 */ /* 0x000fe800000006ff */
[----:B------:R-:W1:Y:S02]  /*6920*/  SYNCS.PHASECHK.TRANS64.TRYWAIT P0, [UR43+0x20], R3 ;  /* 0x00002003ff0075a7 */ /* 0x000e64000800112b */
[----:B-1----:R-:W-:Y:S05]  /*6930*/  @!P0 BRA `(.L_x_110) ;  /* 0x0000003000208947 */ /* 0x002fea0003800000 */
.L_x_109:
[----:B------:R-:W-:Y:S05]  /*6940*/  BSYNC B0 ;  /* 0x0000000000007941 */ /* 0x000fea0003800000 */
.L_x_108:
[----:B------:R-:W-:Y:S01]  /*6950*/  ISETP.NE.AND P0, PT, R65, RZ, PT ;  /* 0x000000ff4100720c */ /* 0x000fe20003f05270 */
[----:B------:R-:W-:Y:S11]  /*6960*/  HFMA2 R26, -RZ, RZ, 0, 5.9604644775390625e-08 ;  /* 0x00000001ff1a7431 */ /* 0x000ff600000001ff */
[----:B------:R-:W-:Y:S01]  /*6970*/  @!UPT UIADD3 URZ, UPT, UPT, URZ, URZ, URZ ;  /* 0x000000fffffff290 */ /* 0x000fe2000fffe0ff */
[----:B------:R2:W1:Y:S04]  /*6980*/  @P0 LDS.128 R36, [R4] ;  /* 0x0000000004240984 */ /* 0x0004680000000c00 */
[----:B------:R2:W1:Y:S02]  /*6990*/  @P0 LDS.128 R28, [R57+UR43+0x200] ;  /* 0x0002002b391c0984 */ /* 0x0004640008000c00 */
.L_x_107:
[----:B------:R-:W-:Y:S05]  /*69a0*/  BSYNC B1 ;  /* 0x0000000000017941 */ /* 0x000fea0003800000 */
.L_x_106:
[----:B-1----:R-:W-:Y:S04]  /*69b0*/  SHF.R.U32.HI R2, RZ, 0x15, R25 ;  /* 0x00000015ff027819 */ /* 0x002fe80000011619 */
[----:B------:R-:W-:Y:S01]  /*69c0*/  LOP3.LUT P0, RZ, R2, 0x3, R51, 0x48, !PT ;  /* 0x0000000302ff7812 */ /* 0x000fe20007804833 */
[----:B------:R-:W-:Y:S01]  /*69d0*/  @!UPT UIADD3 URZ, UPT, UPT, URZ, URZ, URZ ;  /* 0x000000fffffff290 */ /* 0x000fe2000fffe0ff */
[----:B---3--:R-:W-:Y:S11]  /*69e0*/  @P2 BRA `(.L_x_111) ;  /* 0x0000000000082947 */ /* 0x008ff60003800000 */
[----:B------:R-:W1:Y:S02]  /*69f0*/  SYNCS.PHASECHK.TRANS64.TRYWAIT P1, [R54+URZ+0x90], R0 ;  /* 0x00009000360075a7 */ /* 0x000e6400080211ff */
[----:B-1----:R-:W-:Y:S05]  /*6a00*/  @!P1 BRA `(.L_x_112) ;  /* 0x0000003000049947 */ /* 0x002fea0003800000 */
.L_x_111:
[----:B------:R-:W-:Y:S05]  /*6a10*/  @!P0 BRA `(.L_x_113) ;  /* 0x0000000000408947 */ /* 0x000fea0003800000 */
[----:B------:R-:W3:Y:S01]  /*6a20*/  LDCU.64 UR8, c[0x4][0x70] ;  /* 0x01000e00ff0877ac */ /* 0x000ee20008000a00 */
[----:B------:R-:W-:Y:S01]  /*6a30*/  MOV R3, 0x0 ;  /* 0x0000000000037802 */ /* 0x000fe20000000f00 */
[----:B------:R-:W-:Y:S02]  /*6a40*/  HFMA2 R12, -RZ, RZ, 0, 5.9604644775390625e-08 ;  /* 0x00000001ff0c7431 */ /* 0x000fe400000001ff */
[----:B------:R-:W-:Y:S02]  /*6a50*/  IMAD.MOV.U32 R8, RZ, RZ, 0x192 ;  /* 0x00000192ff087424 */ /* 0x000fe400078e00ff */
[----:B------:R-:W-:Y:S01]  /*6a60*/  IMAD.MOV.U32 R13, RZ, RZ, RZ ;  /* 0x000000ffff0d7224 */ /* 0x000fe200078e00ff */
[----:B------:R-:W5:Y:S01]  /*6a70*/  LDCU.64 UR6, c[0x4][0x78] ;  /* 0x01000f00ff0677ac */ /* 0x000f620008000a00 */
[----:B------:R-:W1:Y:S01]  /*6a80*/  LDC.64 R2, c[0x4][R3] ;  /* 0x0100000003027b82 */ /* 0x000e620000000a00 */
[----:B------:R-:W4:Y:S01]  /*6a90*/  LDCU.64 UR4, c[0x4][0x10] ;  /* 0x01000200ff0477ac */ /* 0x000f220008000a00 */
[----:B---3--:R-:W-:Y:S01]  /*6aa0*/  MOV R5, UR9 ;  /* 0x0000000900057c02 */ /* 0x008fe20008000f00 */
[----:B--2---:R-:W-:Y:S01]  /*6ab0*/  IMAD.U32 R4, RZ, RZ, UR8 ;  /* 0x00000008ff047e24 */ /* 0x004fe2000f8e00ff */
[----:B-----5:R-:W-:Y:S01]  /*6ac0*/  MOV R7, UR7 ;  /* 0x0000000700077c02 */ /* 0x020fe20008000f00 */
[----:B------:R-:W-:Y:S01]  /*6ad0*/  IMAD.U32 R6, RZ, RZ, UR6 ;  /* 0x00000006ff067e24 */ /* 0x000fe2000f8e00ff */
[----:B----4-:R-:W-:Y:S01]  /*6ae0*/  MOV R11, UR5 ;  /* 0x00000005000b7c02 */ /* 0x010fe20008000f00 */
[----:B------:R-:W-:Y:S02]  /*6af0*/  IMAD.U32 R10, RZ, RZ, UR4 ;  /* 0x00000004ff0a7e24 */ /* 0x000fe4000f8e00ff */
[----:B------:R-:W-:Y:S07]  /*6b00*/  LEPC R20, `(.L_x_113) ;  /* 0x000000001014794e */ /* 0x000fee0000000000 */
[----:B-1----:R-:W-:Y:S05]  /*6b10*/  CALL.ABS.NOINC R2 ;  /* 0x0000000002007343 */ /* 0x002fea0003c00000 */
.L_x_113:
[----:B------:R-:W-:Y:S05]  /*6b20*/  WARPSYNC.ALL ;  /* 0x0000000000007948 */ /* 0x000fea0003800000 */
[----:B------:R-:W-:Y:S01]  /*6b30*/  R2UR UR4, R25 ;  /* 0x00000000190472ca */ /* 0x000fe200000e0000 */
[--C-:B------:R-:W-:Y:S01]  /*6b40*/  HADD2.F32 R3, -RZ, R28.reuse.H0_H0 ;  /* 0x2000001cff037230 */ /* 0x100fe20000004100 */
[----:B------:R-:W-:Y:S01]  /*6b50*/  MOV R66, 0x10 ;  /* 0x0000001000427802 */ /* 0x000fe20000000f00 */
[--C-:B------:R-:W-:Y:S01]  /*6b60*/  HADD2.F32 R20, -RZ, R29.reuse.H0_H0 ;  /* 0x2000001dff147230 */ /* 0x100fe20000004100 */
[----:B------:R-:W-:Y:S01]  /*6b70*/  LOP3.LUT P6, RZ, R49, 0x40, RZ, 0xc0, !PT ;  /* 0x0000004031ff7812 */ /* 0x000fe200078cc0ff */
[----:B------:R-:W-:Y:S01]  /*6b80*/  HADD2.F32 R21, -RZ, R29.H1_H1 ;  /* 0x3000001dff157230 */ /* 0x000fe20000004100 */
[----:B------:R-:W-:Y:S01]  /*6b90*/  ISETP.NE.AND P0, PT, R61, RZ, PT ;  /* 0x000000ff3d00720c */ /* 0x000fe20003f05270 */
[----:B------:R-:W-:Y:S01]  /*6ba0*/  BSSY.RECONVERGENT B0, `(.L_x_114) ;  /* 0x0000052000007945 */ /* 0x000fe20003800200 */
[----:B------:R-:W-:Y:S04]  /*6bb0*/  SEL R66, R66, 0xfffffff0, !P6 ;  /* 0xfffffff042427807 */ /* 0x000fe80007000000 */
[----:B------:R-:W-:Y:S01]  /*6bc0*/  IADD3 R63, PT, PT, R63, R66, RZ ;  /* 0x000000423f3f7210 */ /* 0x000fe20007ffe0ff */
[----:B--2---:R-:W1:Y:S02]  /*6bd0*/  LDTM.x16 R4, tmem[UR4] ;  /* 0x00000004000479ee */ /* 0x004e640008240000 */
[C---:B-1--4-:R-:W-:Y:S01]  /*6be0*/  FMUL R0, R24.reuse, R4 ;  /* 0x0000000418007220 */ /* 0x052fe20000400000 */
[----:B------:R-:W-:Y:S02]  /*6bf0*/  HADD2.F32 R4, -RZ, R28.H1_H1 ;  /* 0x3000001cff047230 */ /* 0x000fe40000004100 */
[C---:B------:R-:W-:Y:S01]  /*6c00*/  FMUL R2, R24.reuse, R5 ;  /* 0x0000000518027220 */ /* 0x040fe20000400000 */
[C---:B------:R-:W-:Y:S01]  /*6c10*/  FMUL R7, R24.reuse, R7 ;  /* 0x0000000718077220 */ /* 0x040fe20000400000 */
[C---:B------:R-:W-:Y:S01]  /*6c20*/  FFMA R0, R27.reuse, R3, R0 ;  /* 0x000000031b007223 */ /* 0x040fe20000000000 */
[C---:B------:R-:W-:Y:S01]  /*6c30*/  FMUL R3, R24.reuse, R6 ;  /* 0x0000000618037220 */ /* 0x040fe20000400000 */
[C---:B------:R-:W-:Y:S01]  /*6c40*/  FFMA R2, R27.reuse, R4, R2 ;  /* 0x000000041b027223 */ /* 0x040fe20000000002 */
[C---:B------:R-:W-:Y:S01]  /*6c50*/  FMUL R4, R24.reuse, R8 ;  /* 0x0000000818047220 */ /* 0x040fe20000400000 */
[C---:B------:R-:W-:Y:S01]  /*6c60*/  FMUL R8, R24.reuse, R12 ;  /* 0x0000000c18087220 */ /* 0x040fe20000400000 */
[----:B------:R-:W-:Y:S01]  /*6c70*/  FMUL R12, R24, R16 ;  /* 0x00000010180c7220 */ /* 0x000fe20000400000 */
[--C-:B------:R-:W-:Y:S01]  /*6c80*/  HADD2.F32 R16, -RZ, R30.reuse.H0_H0 ;  /* 0x2000001eff107230 */ /* 0x100fe20000004100 */
[----:B------:R-:W-:Y:S01]  /*6c90*/  F2FP.F16.F32.PACK_AB R32, R2, R0 ;  /* 0x000000000220723e */ /* 0x000fe200000000ff */
[----:B------:R-:W-:Y:S02]  /*6ca0*/  HADD2.F32 R0, -RZ, R30.H1_H1 ;  /* 0x3000001eff007230 */ /* 0x000fe40000004100 */
[C---:B------:R-:W-:Y:S01]  /*6cb0*/  FMUL R5, R24.reuse, R9 ;  /* 0x0000000918057220 */ /* 0x040fe20000400000 */
[C---:B------:R-:W-:Y:S01]  /*6cc0*/  FFMA R3, R27.reuse, R20, R3 ;  /* 0x000000141b037223 */ /* 0x040fe20000000003 */
[C---:B------:R-:W-:Y:S01]  /*6cd0*/  FFMA R7, R27.reuse, R21, R7 ;  /* 0x000000151b077223 */ /* 0x040fe20000000007 */
[--C-:B------:R-:W-:Y:S02]  /*6ce0*/  HADD2.F32 R2, -RZ, R31.reuse.H0_H0 ;  /* 0x2000001fff027230 */ /* 0x100fe40000004100 */
[C---:B------:R-:W-:Y:S01]  /*6cf0*/  FFMA R4, R27.reuse, R16, R4 ;  /* 0x000000101b047223 */ /* 0x040fe20000000004 */
[C---:B------:R-:W-:Y:S01]  /*6d00*/  FMUL R6, R24.reuse, R10 ;  /* 0x0000000a18067220 */ /* 0x040fe20000400000 */
[C---:B------:R-:W-:Y:S01]  /*6d10*/  FFMA R5, R27.reuse, R0, R5 ;  /* 0x000000001b057223 */ /* 0x040fe20000000005 */
[----:B------:R-:W-:Y:S02]  /*6d20*/  HADD2.F32 R16, -RZ, R31.H1_H1 ;  /* 0x3000001fff107230 */ /* 0x000fe40000004100 */
[C---:B------:R-:W-:Y:S01]  /*6d30*/  FMUL R11, R24.reuse, R11 ;  /* 0x0000000b180b7220 */ /* 0x040fe20000400000 */
[--C-:B------:R-:W-:Y:S02]  /*6d40*/  HADD2.F32 R0, -RZ, R36.reuse.H0_H0 ;  /* 0x20000024ff007230 */ /* 0x100fe40000004100 */
[----:B------:R-:W-:Y:S01]  /*6d50*/  FFMA R6, R27, R2, R6 ;  /* 0x000000021b067223 */ /* 0x000fe20000000006 */
[----:B------:R-:W-:Y:S01]  /*6d60*/  F2FP.F16.F32.PACK_AB R33, R7, R3 ;  /* 0x000000030721723e */ /* 0x000fe200000000ff */
[----:B------:R-:W-:Y:S02]  /*6d70*/  HADD2.F32 R2, -RZ, R36.H1_H1 ;  /* 0x30000024ff027230 */ /* 0x000fe40000004100 */
[C---:B------:R-:W-:Y:S01]  /*6d80*/  FFMA R11, R27.reuse, R16, R11 ;  /* 0x000000101b0b7223 */ /* 0x040fe2000000000b */
[C---:B------:R-:W-:Y:S01]  /*6d90*/  FMUL R9, R24.reuse, R13 ;  /* 0x0000000d18097220 */ /* 0x040fe20000400000 */
[--C-:B------:R-:W-:Y:S02]  /*6da0*/  HADD2.F32 R3, -RZ, R37.reuse.H0_H0 ;  /* 0x20000025ff037230 */ /* 0x100fe40000004100 */
[C---:B------:R-:W-:Y:S01]  /*6db0*/  FFMA R8, R27.reuse, R0, R8 ;  /* 0x000000001b087223 */ /* 0x040fe20000000008 */
[C---:B------:R-:W-:Y:S01]  /*6dc0*/  FMUL R10, R24.reuse, R14 ;  /* 0x0000000e180a7220 */ /* 0x040fe20000400000 */
[----:B------:R-:W-:Y:S02]  /*6dd0*/  HADD2.F32 R0, -RZ, R37.H1_H1 ;  /* 0x30000025ff007230 */ /* 0x000fe40000004100 */
[C---:B------:R-:W-:Y:S01]  /*6de0*/  FMUL R15, R24.reuse, R15 ;  /* 0x0000000f180f7220 */ /* 0x040fe20000400000 */
[C---:B------:R-:W-:Y:S01]  /*6df0*/  FFMA R9, R27.reuse, R2, R9 ;  /* 0x000000021b097223 */ /* 0x040fe20000000009 */
[----:B------:R-:W-:Y:S01]  /*6e00*/  FFMA R10, R27, R3, R10 ;  /* 0x000000031b0a7223 */ /* 0x000fe2000000000a */
[--C-:B------:R-:W-:Y:S01]  /*6e10*/  HADD2.F32 R2, -RZ, R38.reuse.H0_H0 ;  /* 0x20000026ff027230 */ /* 0x100fe20000004100 */
[----:B------:R-:W-:Y:S01]  /*6e20*/  F2FP.F16.F32.PACK_AB R34, R5, R4 ;  /* 0x000000040522723e */ /* 0x000fe200000000ff */
[----:B------:R-:W-:Y:S02]  /*6e30*/  HADD2.F32 R3, -RZ, R38.H1_H1 ;  /* 0x30000026ff037230 */ /* 0x000fe40000004100 */
[----:B------:R-:W-:Y:S01]  /*6e40*/  FFMA R15, R27, R0, R15 ;  /* 0x000000001b0f7223 */ /* 0x000fe2000000000f */
[C---:B------:R-:W-:Y:S01]  /*6e50*/  FMUL R13, R24.reuse, R17 ;  /* 0x00000011180d7220 */ /* 0x040fe20000400000 */
[--C-:B------:R-:W-:Y:S02]  /*6e60*/  HADD2.F32 R4, -RZ, R39.reuse.H0_H0 ;  /* 0x20000027ff047230 */ /* 0x100fe40000004100 */
[C---:B------:R-:W-:Y:S01]  /*6e70*/  FMUL R14, R24.reuse, R18 ;  /* 0x00000012180e7220 */ /* 0x040fe20000400000 */
[----:B------:R-:W-:Y:S02]  /*6e80*/  HADD2.F32 R0, -RZ, R39.H1_H1 ;  /* 0x30000027ff007230 */ /* 0x000fe40000004100 */
[----:B------:R-:W-:Y:S01]  /*6e90*/  FMUL R19, R24, R19 ;  /* 0x0000001318137220 */ /* 0x000fe20000400000 */
[----:B------:R-:W-:Y:S01]  /*6ea0*/  F2FP.F16.F32.PACK_AB R35, R11, R6 ;  /* 0x000000060b23723e */ /* 0x000fe200000000ff */
[C---:B------:R-:W-:Y:S01]  /*6eb0*/  FFMA R12, R27.reuse, R2, R12 ;  /* 0x000000021b0c7223 */ /* 0x040fe2000000000c */
[C---:B------:R-:W-:Y:S01]  /*6ec0*/  FFMA R13, R27.reuse, R3, R13 ;  /* 0x000000031b0d7223 */ /* 0x040fe2000000000d */
[C---:B------:R-:W-:Y:S01]  /*6ed0*/  FFMA R14, R27.reuse, R4, R14 ;  /* 0x000000041b0e7223 */ /* 0x040fe2000000000e */
[----:B------:R-:W-:Y:S01]  /*6ee0*/  FFMA R19, R27, R0, R19 ;  /* 0x000000001b137223 */ /* 0x000fe20000000013 */
[----:B------:R1:W-:Y:S01]  /*6ef0*/  STS.128 [R57+UR43+0x200], R32 ;  /* 0x0002002039007988 */ /* 0x0003e20008000c2b */
[----:B------:R-:W-:Y:S02]  /*6f00*/  F2FP.F16.F32.PACK_AB R8, R9, R8 ;  /* 0x000000080908723e */ /* 0x000fe400000000ff */
[----:B------:R-:W-:Y:S02]  /*6f10*/  F2FP.F16.F32.PACK_AB R9, R15, R10 ;  /* 0x0000000a0f09723e */ /* 0x000fe400000000ff */
[----:B------:R-:W-:Y:S02]  /*6f20*/  F2FP.F16.F32.PACK_AB R10, R13, R12 ;  /* 0x0000000c0d0a723e */ /* 0x000fe400000000ff */
[----:B------:R-:W-:Y:S05]  /*6f30*/  F2FP.F16.F32.PACK_AB R11, R19, R14 ;  /* 0x0000000e130b723e */ /* 0x000fea00000000ff */
[----:B------:R1:W-:Y:S01]  /*6f40*/  STS.128 [R63+0x200], R8 ;  /* 0x000200083f007388 */ /* 0x0003e20000000c00 */
[----:B------:R-:W-:Y:S01]  /*6f50*/  @!PT LDS RZ, [RZ] ;  /* 0x00000000fffff984 */ /* 0x000fe20000000800 */
[----:B------:R-:W-:Y:S01]  /*6f60*/  @!PT LDS RZ, [RZ] ;  /* 0x00000000fffff984 */ /* 0x000fe20000000800 */
[----:B------:R-:W-:Y:S01]  /*6f70*/  @!PT LDS RZ, [RZ] ;  /* 0x00000000fffff984 */ /* 0x000fe20000000800 */
[----:B------:R-:W-:Y:S01]  /*6f80*/  @!PT LDS RZ, [RZ] ;  /* 0x00000000fffff984 */ /* 0x000fe20000000800 */
[----:B------:R2:W-:Y:S07]  /*6f90*/  MEMBAR.ALL.CTA ;  /* 0x0000000000007992 */ /* 0x0005ee0000008000 */
[----:B--2---:R-:W2:Y:S02]  /*6fa0*/  FENCE.VIEW.ASYNC.S ;  /* 0x00000000000073c6 */ /* 0x004ea40000000000 */
[----:B--2---:R-:W-:Y:S06]  /*6fb0*/  BAR.SYNC.DEFER_BLOCKING 0x1, 0x80 ;  /* 0x0042000000007b1d */ /* 0x004fec0000010000 */
[----:B------:R-:W-:Y:S05]  /*6fc0*/  @P0 BRA `(.L_x_115) ;  /* 0x00000000003c0947 */ /* 0x000fea0003800000 */
[----:B------:R-:W2:Y:S01]  /*6fd0*/  LDCU.64 UR6, c[0x0][0x348] ;  /* 0x00006900ff0677ac */ /* 0x000ea20008000a00 */
[----:B------:R-:W-:Y:S01]  /*6fe0*/  UIADD3 UR4, UPT, UPT, UR43, 0x200, URZ ;  /* 0x000002002b047890 */ /* 0x000fe2000fffe0ff */
[----:B------:R-:W-:Y:S01]  /*6ff0*/  UMOV UR51, UR36 ;  /* 0x0000002400337c82 */ /* 0x000fe20008000000 */
[----:B------:R-:W-:Y:S02]  /*7000*/  UIADD3 UR9, UPT, UPT, UR49, 0x40, URZ ;  /* 0x0000004031097890 */ /* 0x000fe4000fffe0ff */
[----:B------:R-:W-:Y:S02]  /*7010*/  UIADD3 UR8, UPT, UPT, UR43, 0xa00, URZ ;  /* 0x00000a002b087890 */ /* 0x000fe4000fffe0ff */
[----:B------:R-:W-:Y:S01]  /*7020*/  MOV R53, UR4 ;  /* 0x0000000400357c02 */ /* 0x000fe20008000f00 */
[----:B------:R-:W-:Y:S01]  /*7030*/  UMOV UR10, UR50 ;  /* 0x00000032000a7c82 */ /* 0x000fe20008000000 */
[----:B------:R-:W-:Y:S02]  /*7040*/  UMOV UR11, UR36 ;  /* 0x00000024000b7c82 */ /* 0x000fe40008000000 */
[----:B------:R-:W-:Y:S01]  /*7050*/  R2UR UR48, R53 ;  /* 0x00000000353072ca */ /* 0x000fe200000e0000 */
[----:B--2---:R-:W-:Y:S04]  /*7060*/  UIADD3 UR4, UP0, UPT, UR6, 0x680, URZ ;  /* 0x0000068006047890 */ /* 0x004fe8000ff1e0ff */
[----:B------:R-:W-:Y:S09]  /*7070*/  UIADD3.X UR5, UPT, UPT, URZ, UR7, URZ, UP0, !UPT ;  /* 0x00000007ff057290 */ /* 0x000ff200087fe4ff */
[----:B------:R2:W-:Y:S01]  /*7080*/  UTMASTG.3D [UR48], [UR4] ;  /* 0x00000030040073b5 */ /* 0x0005e20008010000 */
[----:B------:R2:W-:Y:S01]  /*7090*/  UTMASTG.3D [UR8], [UR4] ;  /* 0x00000008040073b5 */ /* 0x0005e20008010000 */
[----:B------:R0:W-:Y:S01]  /*70a0*/  UTMACMDFLUSH ;  /* 0x00000000000079b7 */ /* 0x0001e20000000000 */
[----:B--2---:R-:W-:Y:S04]  /*70b0*/  DEPBAR.LE SB0, 0x1 ;  /* 0x000080400000791a */ /* 0x004fe80000000000 */
.L_x_115:
[----:B------:R-:W-:Y:S05]  /*70c0*/  BSYNC.RECONVERGENT B0 ;  /* 0x0000000000007941 */ /* 0x000fea0003800200 */
.L_x_114:
[----:B------:R-:W-:Y:S01]  /*70d0*/  BAR.SYNC.DEFER_BLOCKING 0x1, 0x80 ;  /* 0x0042000000007b1d */ /* 0x000fe20000010000 */
[----:B------:R-:W-:Y:S01]  /*70e0*/  ISETP.NE.AND P1, PT, R62, RZ, PT ;  /* 0x000000ff3e00720c */ /* 0x000fe20003f25270 */
[----:B------:R-:W-:Y:S01]  /*70f0*/  UISETP.NE.AND UP0, UPT, UR52, URZ, UPT ;  /* 0x000000ff3400728c */ /* 0x000fe2000bf05270 */
[----:B------:R-:W-:Y:S11]  /*7100*/  LEA R2, R26, UR43, 0x3 ;  /* 0x0000002b1a027c11 */ /* 0x000ff6000f8e18ff */
[----:B------:R-:W-:Y:S01]  /*7110*/  @P1 SHF.L.U32 R3, R60, 0x1f, RZ ;  /* 0x0000001f3c031819 */ /* 0x000fe200000006ff */
[----:B------:R-:W-:Y:S06]  /*7120*/  BRA.U !UP0, `(.L_x_116) ;  /* 0x0000000108247547 */ /* 0x000fec000b800000 */
[----:B------:R-:W-:Y:S01]  /*7130*/  IMAD.U32 R4, RZ, RZ, UR46 ;  /* 0x0000002eff047e24 */ /* 0x000fe2000f8e00ff */
[----:B------:R-:W-:Y:S01]  /*7140*/  MOV R0, UR47 ;  /* 0x0000002f00007c02 */ /* 0x000fe20008000f00 */
[----:B------:R-:W-:Y:S03]  /*7150*/  UIADD3 UR4, UPT, UPT, UR46, 0x1, URZ ;  /* 0x000000012e047890 */ /* 0x000fe6000fffe0ff */
[----:B------:R-:W-:Y:S01]  /*7160*/  @P1 LEA R4, R4, UR43, 0x3 ;  /* 0x0000002b04041c11 */ /* 0x000fe2000f8e18ff */
[----:B------:R-:W-:Y:S04]  /*7170*/  UISETP.NE.AND UP0, UPT, UR4, 0x4, UPT ;  /* 0x000000040400788c */ /* 0x000fe8000bf05270 */
[----:B------:R-:W-:Y:S01]  /*7180*/  @P1 VIADD R4, R4, 0x40 ;  /* 0x0000004004041836 */ /* 0x000fe20000000000 */
[----:B------:R-:W-:Y:S04]  /*7190*/  USEL UR46, UR4, URZ, UP0 ;  /* 0x000000ff042e7287 */ /* 0x000fe80008000000 */
[----:B------:R-:W-:Y:S04]  /*71a0*/  @P1 PRMT R0, R0, 0x654, R4 ;  /* 0x0000065400001816 */ /* 0x000fe80000000004 */
[----:B------:R2:W-:Y:S04]  /*71b0*/  @P1 SYNCS.ARRIVE.TRANS64.RED.A1T0 RZ, [R0+URZ], RZ ;  /* 0x000000ff00ff19a7 */ /* 0x0005e800081004ff */
.L_x_116:
[----:B------:R-:W3:Y:S01]  /*71c0*/  @P1 SYNCS.PHASECHK.TRANS64.TRYWAIT P0, [R2+URZ+0x20], R3 ;  /* 0x00002003020015a7 */ /* 0x000ee200080011ff */
[----:B------:R-:W-:Y:S01]  /*71d0*/  BSSY B1, `(.L_x_117) ;  /* 0x0000012000017945 */ /* 0x000fe20003800000 */
[----:B---3--:R-:W-:Y:S03]  /*71e0*/  @P1 SEL R64, RZ, 0x1, !P0 ;  /* 0x00000001ff401807 */ /* 0x008fe60004000000 */
[----:B------:R-:W-:Y:S05]  /*71f0*/  @!P1 BRA `(.L_x_118) ;  /* 0x00000000003c9947 */ /* 0x000fea0003800000 */
[----:B------:R-:W-:Y:S01]  /*7200*/  ISETP.NE.AND P1, PT, R65, RZ, PT ;  /* 0x000000ff4100720c */ /* 0x000fe20003f25270 */
[----:B------:R-:W-:Y:S01]  /*7210*/  BSSY B0, `(.L_x_119) ;  /* 0x0000009000007945 */ /* 0x000fe20003800000 */
[----:B------:R-:W-:Y:S11]  /*7220*/  ISETP.NE.AND P0, PT, R64, RZ, PT ;  /* 0x000000ff4000720c */ /* 0x000ff60003f05270 */
[----:B------:R-:W-:Y:S05]  /*7230*/  @P1 IMAD R4, R26, 0x1000, R57 ;  /* 0x000010001a041824 */ /* 0x000fea00078e0239 */
[----:B------:R-:W-:Y:S05]  /*7240*/  @P1 IADD3 R3, PT, PT, R4, UR43, RZ ;  /* 0x0000002b04031c10 */ /* 0x000fea000fffe0ff */
[----:B------:R-:W-:Y:S01]  /*7250*/  @P1 IMAD.IADD R3, R66, 0x1, R3 ;  /* 0x0000000142031824 */ /* 0x000fe200078e0203 */
[----:B------:R-:W-:Y:S06]  /*7260*/  @P0 BRA `(.L_x_120) ;  /* 0x00000000000c0947 */ /* 0x000fec0003800000 */
[----:B--2---:R-:W-:Y:S04]  /*7270*/  SHF.L.U32 R0, R60, 0x1f, RZ ;  /* 0x0000001f3c007819 */ /* 0x004fe800000006ff */
[----:B------:R-:W2:Y:S02]  /*7280*/  SYNCS.PHASECHK.TRANS64.TRYWAIT P0, [R2+URZ+0x20], R0 ;  /* 0x00002000020075a7 */ /* 0x000ea400080011ff */
[----:B--2---:R-:W-:Y:S05]  /*7290*/  @!P0 BRA `(.L_x_121) ;  /* 0x0000002400f48947 */ /* 0x004fea0003800000 */
.L_x_120:
[----:B------:R-:W-:Y:S05]  /*72a0*/  BSYNC B0 ;  /* 0x0000000000007941 */ /* 0x000fea0003800000 */
.L_x_119:
[----:B------:R-:W-:Y:S02]  /*72b0*/  ISETP.NE.AND P0, PT, R65, RZ, PT ;  /* 0x000000ff4100720c */ /* 0x000fe40003f05270 */
[----:B------:R-:W-:Y:S11]  /*72c0*/  IADD3 R26, PT, PT, R26, 0x1, RZ ;  /* 0x000000011a1a7810 */ /* 0x000ff60007ffe0ff */
[----:B------:R3:W4:Y:S04]  /*72d0*/  @P0 LDS.128 R28, [R4+UR43+0x200] ;  /* 0x0002002b041c0984 */ /* 0x0007280008000c00 */
[----:B------:R3:W1:Y:S02]  /*72e0*/  @P0 LDS.128 R36, [R3+0x200] ;  /* 0x0002000003240984 */ /* 0x0006640000000c00 */
.L_x_118:
[----:B------:R-:W-:Y:S05]  /*72f0*/  BSYNC B1 ;  /* 0x0000000000017941 */ /* 0x000fea0003800000 */
.L_x_117:
[----:B--2---:R-:W-:Y:S05]  /*7300*/  VIADD R0, R25, 0x10 ;  /* 0x0000001019007836 */ /* 0x004fea0000000000 */
[----:B------:R-:W-:Y:S04]  /*7310*/  SHF.R.U32.HI R0, RZ, 0x15, R0 ;  /* 0x00000015ff007819 */ /* 0x000fe80000011600 */
[----:B------:R-:W-:Y:S11]  /*7320*/  LOP3.LUT P0, RZ, R0, 0x3, R51, 0x48, !PT ;  /* 0x0000000300ff7812 */ /* 0x000ff60007804833 */
[----:B------:R-:W-:Y:S02]  /*7330*/  @!UPT UIADD3 URZ, UPT, UPT, URZ, URZ, URZ ;  /* 0x000000fffffff290 */ /* 0x000fe4000fffe0ff */
[----:B------:R-:W-:Y:S05]  /*7340*/  @!P0 BRA `(.L_x_122) ;  /* 0x0000000000408947 */ /* 0x000fea0003800000 */
[----:B------:R-:W2:Y:S01]  /*7350*/  LDCU.64 UR8, c[0x4][0x70] ;  /* 0x01000e00ff0877ac */ /* 0x000ea20008000a00 */
[----:B---3--:R-:W-:Y:S01]  /*7360*/  MOV R3, 0x0 ;  /* 0x0000000000037802 */ /* 0x008fe20000000f00 */
[----:B------:R-:W-:Y:S02]  /*7370*/  HFMA2 R12, -RZ, RZ, 0, 5.9604644775390625e-08 ;  /* 0x00000001ff0c7431 */ /* 0x000fe400000001ff */
[----:B-1----:R-:W-:Y:S02]  /*7380*/  IMAD.MOV.U32 R8, RZ, RZ, 0x192 ;  /* 0x00000192ff087424 */ /* 0x002fe400078e00ff */
[----:B------:R-:W-:Y:S01]  /*7390*/  IMAD.MOV.U32 R13, RZ, RZ, RZ ;  /* 0x000000ffff0d7224 */ /* 0x000fe200078e00ff */
[----:B------:R-:W1:Y:S01]  /*73a0*/  LDCU.64 UR6, c[0x4][0x78] ;  /* 0x01000f00ff0677ac */ /* 0x000e620008000a00 */
[----:B------:R-:W3:Y:S01]  /*73b0*/  LDC.64 R2, c[0x4][R3] ;  /* 0x0100000003027b82 */ /* 0x000ee20000000a00 */
[----:B------:R-:W5:Y:S01]  /*73c0*/  LDCU.64 UR4, c[0x4][0x10] ;  /* 0x01000200ff0477ac */ /* 0x000f620008000a00 */
[----:B--2---:R-:W-:Y:S01]  /*73d0*/  MOV R5, UR9 ;  /* 0x0000000900057c02 */ /* 0x004fe20008000f00 */
[----:B------:R-:W-:Y:S01]  /*73e0*/  IMAD.U32 R4, RZ, RZ, UR8 ;  /* 0x00000008ff047e24 */ /* 0x000fe2000f8e00ff */
[----:B-1----:R-:W-:Y:S01]  /*73f0*/  MOV R7, UR7 ;  /* 0x0000000700077c02 */ /* 0x002fe20008000f00 */
[----:B------:R-:W-:Y:S01]  /*7400*/  IMAD.U32 R6, RZ, RZ, UR6 ;  /* 0x00000006ff067e24 */ /* 0x000fe2000f8e00ff */
[----:B-----5:R-:W-:Y:S01]  /*7410*/  MOV R11, UR5 ;  /* 0x00000005000b7c02 */ /* 0x020fe20008000f00 */
[----:B------:R-:W-:Y:S02]  /*7420*/  IMAD.U32 R10, RZ, RZ, UR4 ;  /* 0x00000004ff0a7e24 */ /* 0x000fe4000f8e00ff */
[----:B------:R-:W-:Y:S07]  /*7430*/  LEPC R20, `(.L_x_122) ;  /* 0x000000001014794e */ /* 0x000fee0000000000 */
[----:B---34-:R-:W-:Y:S05]  /*7440*/  CALL.ABS.NOINC R2 ;  /* 0x0000000002007343 */ /* 0x018fea0003c00000 */
.L_x_122:
[----:B------:R-:W-:Y:S01]  /*7450*/  ISETP.NE.AND P6, PT, R62, RZ, PT ;  /* 0x000000ff3e00720c */ /* 0x000fe20003fc5270 */
[----:B------:R-:W-:Y:S05]  /*7460*/  WARPSYNC.ALL ;  /* 0x0000000000007948 */ /* 0x000fea0003800000 */
[----:B------:R-:W-:Y:S01]  /*7470*/  R2UR UR4, R25 ;  /* 0x00000000190472ca */ /* 0x000fe200000e0000 */
[----:B---34-:R-:W-:Y:S01]  /*7480*/  HADD2.F32 R3, -RZ, R28.H0_H0 ;  /* 0x2000001cff037230 */ /* 0x018fe20000004100 */
[----:B------:R-:W-:Y:S01]  /*7490*/  ISETP.NE.AND P0, PT, R61, RZ, PT ;  /* 0x000000ff3d00720c */ /* 0x000fe20003f05270 */
[----:B------:R-:W-:Y:S01]  /*74a0*/  HADD2.F32 R20, -RZ, R30.H0_H0 ;  /* 0x2000001eff147230 */ /* 0x000fe20000004100 */
[----:B------:R-:W-:Y:S09]  /*74b0*/  BSSY.RECONVERGENT B0, `(.L_x_123) ;  /* 0x0000058000007945 */ /* 0x000ff20003800200 */
[----:B-1----:R-:W1:Y:S02]  /*74c0*/  LDTM.x16 R4, tmem[UR4+0x10] ;  /* 0x00001004000479ee */ /* 0x002e640008240000 */
[C---:B-1----:R-:W-:Y:S01]  /*74d0*/  FMUL R0, R24.reuse, R4 ;  /* 0x0000000418007220 */ /* 0x042fe20000400000 */
[----:B------:R-:W-:Y:S02]  /*74e0*/  HADD2.F32 R4, -RZ, R28.H1_H1 ;  /* 0x3000001cff047230 */ /* 0x000fe40000004100 */
[C---:B------:R-:W-:Y:S01]  /*74f0*/  FMUL R2, R24.reuse, R5 ;  /* 0x0000000518027220 */ /* 0x040fe20000400000 */
[--C-:B------:R-:W-:Y:S02]  /*7500*/  HADD2.F32 R5, -RZ, R29.reuse.H0_H0 ;  /* 0x2000001dff057230 */ /* 0x100fe40000004100 */
[C---:B------:R-:W-:Y:S01]  /*7510*/  FFMA R0, R27.reuse, R3, R0 ;  /* 0x000000031b007223 */ /* 0x040fe20000000000 */
[C---:B------:R-:W-:Y:S01]  /*7520*/  FMUL R3, R24.reuse, R6 ;  /* 0x0000000618037220 */ /* 0x040fe20000400000 */
[----:B------:R-:W-:Y:S02]  /*7530*/  HADD2.F32 R6, -RZ, R29.H1_H1 ;  /* 0x3000001dff067230 */ /* 0x000fe40000004100 */
[C---:B------:R-:W-:Y:S01]  /*7540*/  FFMA R2, R27.reuse, R4, R2 ;  /* 0x000000041b027223 */ /* 0x040fe20000000002 */
[C---:B------:R-:W-:Y:S01]  /*7550*/  FMUL R7, R24.reuse, R7 ;  /* 0x0000000718077220 */ /* 0x040fe20000400000 */
[C---:B------:R-:W-:Y:S01]  /*7560*/  FFMA R3, R27.reuse, R5, R3 ;  /* 0x000000051b037223 */ /* 0x040fe20000000003 */
[C---:B------:R-:W-:Y:S01]  /*7570*/  FMUL R4, R24.reuse, R8 ;  /* 0x0000000818047220 */ /* 0x040fe20000400000 */
[----:B------:R-:W-:Y:S01]  /*7580*/  FMUL R5, R24, R9 ;  /* 0x0000000918057220 */ /* 0x000fe20000400000 */
[----:B------:R-:W-:Y:S01]  /*7590*/  F2FP.F16.F32.PACK_AB R32, R2, R0 ;  /* 0x000000000220723e */ /* 0x000fe200000000ff */
[C---:B------:R-:W-:Y:S01]  /*75a0*/  FFMA R7, R27.reuse, R6, R7 ;  /* 0x000000061b077223 */ /* 0x040fe20000000007 */
[----:B------:R-:W-:Y:S02]  /*75b0*/  HADD2.F32 R0, -RZ, R30.H1_H1 ;  /* 0x3000001eff007230 */ /* 0x000fe40000004100 */
[----:B------:R-:W-:Y:S01]  /*75c0*/  FFMA R4, R27, R20, R4 ;  /* 0x000000141b047223 */ /* 0x000fe20000000004 */
[--C-:B------:R-:W-:Y:S02]  /*75d0*/  HADD2.F32 R2, -RZ, R31.reuse.H0_H0 ;  /* 0x2000001fff027230 */ /* 0x100fe40000004100 */
[C---:B------:R-:W-:Y:S01]  /*75e0*/  FMUL R6, R24.reuse, R10 ;  /* 0x0000000a18067220 */ /* 0x040fe20000400000 */
[----:B------:R-:W-:Y:S01]  /*75f0*/  F2FP.F16.F32.PACK_AB R33, R7, R3 ;  /* 0x000000030721723e */ /* 0x000fe200000000ff */
[----:B------:R-:W-:Y:S02]  /*7600*/  HADD2.F32 R3, -RZ, R31.H1_H1 ;  /* 0x3000001fff037230 */ /* 0x000fe40000004100 */
[C---:B------:R-:W-:Y:S01]  /*7610*/  FFMA R5, R27.reuse, R0, R5 ;  /* 0x000000001b057223 */ /* 0x040fe20000000005 */
[C---:B------:R-:W-:Y:S01]  /*7620*/  FMUL R11, R24.reuse, R11 ;  /* 0x0000000b180b7220 */ /* 0x040fe20000400000 */
[--C-:B------:R-:W-:Y:S02]  /*7630*/  HADD2.F32 R7, -RZ, R36.reuse.H0_H0 ;  /* 0x20000024ff077230 */ /* 0x100fe40000004100 */
[C---:B------:R-:W-:Y:S01]  /*7640*/  FMUL R8, R24.reuse, R12 ;  /* 0x0000000c18087220 */ /* 0x040fe20000400000 */
[----:B------:R-:W-:Y:S02]  /*7650*/  HADD2.F32 R0, -RZ, R36.H1_H1 ;  /* 0x30000024ff007230 */ /* 0x000fe40000004100 */
[C---:B------:R-:W-:Y:S01]  /*7660*/  FMUL R9, R24.reuse, R13 ;  /* 0x0000000d18097220 */ /* 0x040fe20000400000 */
[C---:B------:R-:W-:Y:S01]  /*7670*/  FFMA R6, R27.reuse, R2, R6 ;  /* 0x000000021b067223 */ /* 0x040fe20000000006 */
[C---:B------:R-:W-:Y:S01]  /*7680*/  FFMA R11, R27.reuse, R3, R11 ;  /* 0x000000031b0b7223 */ /* 0x040fe2000000000b */
[C---:B------:R-:W-:Y:S01]  /*7690*/  FFMA R8, R27.reuse, R7, R8 ;  /* 0x000000071b087223 */ /* 0x040fe20000000008 */
[C---:B------:R-:W-:Y:S01]  /*76a0*/  FFMA R9, R27.reuse, R0, R9 ;  /* 0x000000001b097223 */ /* 0x040fe20000000009 */
[--C-:B------:R-:W-:Y:S02]  /*76b0*/  HADD2.F32 R2, -RZ, R37.reuse.H0_H0 ;  /* 0x20000025ff027230 */ /* 0x100fe40000004100 */
[C---:B------:R-:W-:Y:S01]  /*76c0*/  FMUL R10, R24.reuse, R14 ;  /* 0x0000000e180a7220 */ /* 0x040fe20000400000 */
[----:B------:R-:W-:Y:S02]  /*76d0*/  HADD2.F32 R0, -RZ, R37.H1_H1 ;  /* 0x30000025ff007230 */ /* 0x000fe40000004100 */
[C---:B------:R-:W-:Y:S01]  /*76e0*/  FMUL R15, R24.reuse, R15 ;  /* 0x0000000f180f7220 */ /* 0x040fe20000400000 */
[C---:B------:R-:W-:Y:S01]  /*76f0*/  FMUL R12, R24.reuse, R16 ;  /* 0x00000010180c7220 */ /* 0x040fe20000400000 */
[C---:B------:R-:W-:Y:S01]  /*7700*/  FFMA R10, R27.reuse, R2, R10 ;  /* 0x000000021b0a7223 */ /* 0x040fe2000000000a */
[--C-:B------:R-:W-:Y:S02]  /*7710*/  HADD2.F32 R2, -RZ, R38.reuse.H0_H0 ;  /* 0x20000026ff027230 */ /* 0x100fe40000004100 */
[----:B------:R-:W-:Y:S01]  /*7720*/  FFMA R15, R27, R0, R15 ;  /* 0x000000001b0f7223 */ /* 0x000fe2000000000f */
[----:B------:R-:W-:Y:S01]  /*7730*/  HADD2.F32 R0, -RZ, R38.H1_H1 ;  /* 0x30000026ff007230 */ /* 0x000fe20000004100 */
[----:B------:R-:W-:Y:S01]  /*7740*/  F2FP.F16.F32.PACK_AB R34, R5, R4 ;  /* 0x000000040522723e */ /* 0x000fe200000000ff */
        /* <DEDUP_REMOVED lines=14> */
[----:B------:R-:W-:Y:S02]  /*7830*/  F2FP.F16.F32.PACK_AB R11, R19, R14 ;  /* 0x0000000e130b723e */ /* 0x000fe400000000ff */
[----:B------:R-:W-:Y:S02]  /*7840*/  MOV R2, UR46 ;  /* 0x0000002e00027c02 */ /* 0x000fe40008000f00 */
[----:B------:R-:W-:Y:S01]  /*7850*/  MOV R0, UR47 ;  /* 0x0000002f00007c02 */ /* 0x000fe20008000f00 */
[----:B------:R1:W-:Y:S01]  /*7860*/  STS.128 [R63+0x1200], R8 ;  /* 0x001200083f007388 */ /* 0x0003e20000000c00 */
[----:B------:R-:W-:Y:S02]  /*7870*/  @P6 LEA R2, R2, UR43, 0x3 ;  /* 0x0000002b02026c11 */ /* 0x000fe4000f8e18ff */
[----:B------:R-:W-:Y:S02]  /*7880*/  @P6 SHF.L.U32 R3, R60, 0x1f, RZ ;  /* 0x0000001f3c036819 */ /* 0x000fe400000006ff */
[----:B------:R-:W-:Y:S01]  /*7890*/  @P6 IADD3 R2, PT, PT, R2, 0x40, RZ ;  /* 0x0000004002026810 */ /* 0x000fe20007ffe0ff */
[----:B------:R-:W-:Y:S01]  /*78a0*/  @!PT LDS RZ, [RZ] ;  /* 0x00000000fffff984 */ /* 0x000fe20000000800 */
[----:B------:R-:W-:Y:S01]  /*78b0*/  @!PT LDS RZ, [RZ] ;  /* 0x00000000fffff984 */ /* 0x000fe20000000800 */
[----:B------:R-:W-:Y:S01]  /*78c0*/  @!PT LDS RZ, [RZ] ;  /* 0x00000000fffff984 */ /* 0x000fe20000000800 */
[----:B------:R-:W-:Y:S01]  /*78d0*/  @!PT LDS RZ, [RZ] ;  /* 0x00000000fffff984 */ /* 0x000fe20000000800 */
[----:B------:R2:W-:Y:S06]  /*78e0*/  MEMBAR.ALL.CTA ;  /* 0x0000000000007992 */ /* 0x0005ec0000008000 */
[----:B--2---:R-:W2:Y:S01]  /*78f0*/  FENCE.VIEW.ASYNC.S ;  /* 0x00000000000073c6 */ /* 0x004ea20000000000 */
[----:B------:R-:W-:Y:S02]  /*7900*/  @P6 PRMT R0, R0, 0x654, R2 ;  /* 0x0000065400006816 */ /* 0x000fe40000000002 */
[----:B------:R-:W-:Y:S01]  /*7910*/  LEA R2, R26, UR43, 0x3 ;  /* 0x0000002b1a027c11 */ /* 0x000fe2000f8e18ff */
[----:B--2---:R-:W-:Y:S06]  /*7920*/  BAR.SYNC.DEFER_BLOCKING 0x1, 0x80 ;  /* 0x0042000000007b1d */ /* 0x004fec0000010000 */
[----:B------:R-:W-:Y:S05]  /*7930*/  @P0 BRA `(.L_x_124) ;  /* 0x00000000003c0947 */ /* 0x000fea0003800000 */
[----:B------:R-:W2:Y:S01]  /*7940*/  LDCU.64 UR6, c[0x0][0x348] ;  /* 0x00006900ff0677ac */ /* 0x000ea20008000a00 */
[----:B------:R-:W-:Y:S02]  /*7950*/  UIADD3 UR13, UPT, UPT, UR49, 0x10, URZ ;  /* 0x00000010310d7890 */ /* 0x000fe4000fffe0ff */
[----:B------:R-:W-:Y:S01]  /*7960*/  UIADD3 UR12, UPT, UPT, UR43, 0x1200, URZ ;  /* 0x000012002b0c7890 */ /* 0x000fe2000fffe0ff */
[----:B------:R-:W-:Y:S01]  /*7970*/  UMOV UR14, UR50 ;  /* 0x00000032000e7c82 */ /* 0x000fe20008000000 */
[----:B------:R-:W-:Y:S01]  /*7980*/  UMOV UR15, UR36 ;  /* 0x00000024000f7c82 */ /* 0x000fe20008000000 */
[----:B------:R-:W-:Y:S02]  /*7990*/  UIADD3 UR9, UPT, UPT, UR49, 0x50, URZ ;  /* 0x0000005031097890 */ /* 0x000fe4000fffe0ff */
[----:B------:R-:W-:Y:S01]  /*79a0*/  UIADD3 UR8, UPT, UPT, UR43, 0x1a00, URZ ;  /* 0x00001a002b087890 */ /* 0x000fe2000fffe0ff */
[----:B------:R-:W-:Y:S01]  /*79b0*/  UMOV UR10, UR50 ;  /* 0x00000032000a7c82 */ /* 0x000fe20008000000 */
[----:B------:R-:W-:Y:S01]  /*79c0*/  UMOV UR11, UR36 ;  /* 0x00000024000b7c82 */ /* 0x000fe20008000000 */
[----:B--2---:R-:W-:Y:S04]  /*79d0*/  UIADD3 UR4, UP0, UPT, UR6, 0x680, URZ ;  /* 0x0000068006047890 */ /* 0x004fe8000ff1e0ff */
[----:B------:R-:W-:Y:S09]  /*79e0*/  UIADD3.X UR5, UPT, UPT, URZ, UR7, URZ, UP0, !UPT ;  /* 0x00000007ff057290 */ /* 0x000ff200087fe4ff */
[----:B------:R2:W-:Y:S01]  /*79f0*/  UTMASTG.3D [UR12], [UR4] ;  /* 0x0000000c040073b5 */ /* 0x0005e20008010000 */
[----:B------:R2:W-:Y:S01]  /*7a00*/  UTMASTG.3D [UR8], [UR4] ;  /* 0x00000008040073b5 */ /* 0x0005e20008010000 */
[----:B------:R0:W-:Y:S01]  /*7a10*/  UTMACMDFLUSH ;  /* 0x00000000000079b7 */ /* 0x0001e20000000000 */
[----:B--2---:R-:W-:Y:S04]  /*7a20*/  DEPBAR.LE SB0, 0x1 ;  /* 0x000080400000791a */ /* 0x004fe80000000000 */
.L_x_124:
[----:B------:R-:W-:Y:S05]  /*7a30*/  BSYNC.RECONVERGENT B0 ;  /* 0x0000000000007941 */ /* 0x000fea0003800200 */
.L_x_123:
[----:B------:R-:W-:Y:S01]  /*7a40*/  BAR.SYNC.DEFER_BLOCKING 0x1, 0x80 ;  /* 0x0042000000007b1d */ /* 0x000fe20000010000 */
[----:B------:R-:W-:Y:S04]  /*7a50*/  UIADD3 UR4, UPT, UPT, UR46, 0x1, URZ ;  /* 0x000000012e047890 */ /* 0x000fe8000fffe0ff */
[----:B------:R-:W-:Y:S04]  /*7a60*/  UISETP.NE.AND UP0, UPT, UR4, 0x4, UPT ;  /* 0x000000040400788c */ /* 0x000fe8000bf05270 */
[----:B------:R-:W-:Y:S01]  /*7a70*/  USEL UR44, UR4, URZ, UP0 ;  /* 0x000000ff042c7287 */ /* 0x000fe20008000000 */
[----:B------:R2:W-:Y:S01]  /*7a80*/  @P6 SYNCS.ARRIVE.TRANS64.RED.A1T0 RZ, [R0+URZ], RZ ;  /* 0x000000ff00ff69a7 */ /* 0x0005e200081004ff */
[----:B------:R-:W-:Y:S01]  /*7a90*/  BSSY B1, `(.L_x_125) ;  /* 0x0000013000017945 */ /* 0x000fe20003800000 */
[----:B------:R-:W3:Y:S02]  /*7aa0*/  @P6 SYNCS.PHASECHK.TRANS64.TRYWAIT P0, [R2+URZ+0x20], R3 ;  /* 0x00002003020065a7 */ /* 0x000ee400080011ff */
[----:B---3--:R-:W-:Y:S01]  /*7ab0*/  @P6 SEL R64, RZ, 0x1, !P0 ;  /* 0x00000001ff406807 */ /* 0x008fe20004000000 */
[----:B--2---:R-:W-:Y:S06]  /*7ac0*/  @!P6 BRA `(.L_x_126) ;  /* 0x00000000003ce947 */ /* 0x004fec0003800000 */
[----:B------:R-:W-:Y:S01]  /*7ad0*/  ISETP.NE.AND P1, PT, R65, RZ, PT ;  /* 0x000000ff4100720c */ /* 0x000fe20003f25270 */
[----:B------:R-:W-:Y:S01]  /*7ae0*/  BSSY B0, `(.L_x_127) ;  /* 0x0000009000007945 */ /* 0x000fe20003800000 */
[----:B------:R-:W-:Y:S11]  /*7af0*/  ISETP.NE.AND P0, PT, R64, RZ, PT ;  /* 0x000000ff4000720c */ /* 0x000ff60003f05270 */
[----:B------:R-:W-:Y:S05]  /*7b00*/  @P1 IMAD R3, R26, 0x1000, R57 ;  /* 0x000010001a031824 */ /* 0x000fea00078e0239 */
[----:B------:R-:W-:Y:S05]  /*7b10*/  @P1 IADD3 R0, PT, PT, R3, UR43, RZ ;  /* 0x0000002b03001c10 */ /* 0x000fea000fffe0ff */
[----:B------:R-:W-:Y:S01]  /*7b20*/  @P1 IMAD.IADD R0, R66, 0x1, R0 ;  /* 0x0000000142001824 */ /* 0x000fe200078e0200 */
[----:B------:R-:W-:Y:S06]  /*7b30*/  @P0 BRA `(.L_x_128) ;  /* 0x00000000000c0947 */ /* 0x000fec0003800000 */
[----:B------:R-:W-:Y:S04]  /*7b40*/  SHF.L.U32 R4, R60, 0x1f, RZ ;  /* 0x0000001f3c047819 */ /* 0x000fe800000006ff */
[----:B------:R-:W2:Y:S02]  /*7b50*/  SYNCS.PHASECHK.TRANS64.TRYWAIT P0, [R2+URZ+0x20], R4 ;  /* 0x00002004020075a7 */ /* 0x000ea400080011ff */
[----:B--2---:R-:W-:Y:S05]  /*7b60*/  @!P0 BRA `(.L_x_129) ;  /* 0x0000001c00d48947 */ /* 0x004fea0003800000 */
.L_x_128:
[----:B------:R-:W-:Y:S05]  /*7b70*/  BSYNC B0 ;  /* 0x0000000000007941 */ /* 0x000fea0003800000 */
.L_x_127:
[----:B------:R-:W-:Y:S02]  /*7b80*/  ISETP.NE.AND P0, PT, R65, RZ, PT ;  /* 0x000000ff4100720c */ /* 0x000fe40003f05270 */
[----:B------:R-:W-:Y:S11]  /*7b90*/  IADD3 R26, PT, PT, R26, 0x1, RZ ;  /* 0x000000011a1a7810 */ /* 0x000ff60007ffe0ff */
[----:B------:R3:W4:Y:S04]  /*7ba0*/  @P0 LDS.128 R28, [R3+UR43+0x200] ;  /* 0x0002002b031c0984 */ /* 0x0007280008000c00 */
[----:B------:R3:W1:Y:S02]  /*7bb0*/  @P0 LDS.128 R36, [R0+0x200] ;  /* 0x0002000000240984 */ /* 0x0006640000000c00 */
.L_x_126:
[----:B------:R-:W-:Y:S05]  /*7bc0*/  BSYNC B1 ;  /* 0x0000000000017941 */ /* 0x000fea0003800000 */
.L_x_125:
[----:B---3--:R-:W-:Y:S05]  /*7bd0*/  VIADD R0, R25, 0x20 ;  /* 0x0000002019007836 */ /* 0x008fea0000000000 */
[----:B------:R-:W-:Y:S04]  /*7be0*/  SHF.R.U32.HI R0, RZ, 0x15, R0 ;  /* 0x00000015ff007819 */ /* 0x000fe80000011600 */
[----:B------:R-:W-:Y:S11]  /*7bf0*/  LOP3.LUT P0, RZ, R0, 0x3, R51, 0x48, !PT ;  /* 0x0000000300ff7812 */ /* 0x000ff60007804833 */
[----:B------:R-:W-:Y:S02]  /*7c00*/  @!UPT UIADD3 URZ, UPT, UPT, URZ, URZ, URZ ;  /* 0x000000fffffff290 */ /* 0x000fe4000fffe0ff */
[----:B------:R-:W-:Y:S05]  /*7c10*/  @!P0 BRA `(.L_x_130) ;  /* 0x0000000000408947 */ /* 0x000fea0003800000 */
[----:B------:R-:W3:Y:S01]  /*7c20*/  LDCU.64 UR8, c[0x4][0x70] ;  /* 0x01000e00ff0877ac */ /* 0x000ee20008000a00 */
[----:B------:R-:W-:Y:S01]  /*7c30*/  MOV R3, 0x0 ;  /* 0x0000000000037802 */ /* 0x000fe20000000f00 */
[----:B------:R-:W-:Y:S02]  /*7c40*/  HFMA2 R12, -RZ, RZ, 0, 5.9604644775390625e-08 ;  /* 0x00000001ff0c7431 */ /* 0x000fe400000001ff */
[----:B-1----:R-:W-:Y:S02]  /*7c50*/  IMAD.MOV.U32 R8, RZ, RZ, 0x192 ;  /* 0x00000192ff087424 */ /* 0x002fe400078e00ff */
[----:B------:R-:W-:Y:S01]  /*7c60*/  IMAD.MOV.U32 R13, RZ, RZ, RZ ;  /* 0x000000ffff0d7224 */ /* 0x000fe200078e00ff */
[----:B------:R-:W1:Y:S01]  /*7c70*/  LDCU.64 UR6, c[0x4][0x78] ;  /* 0x01000f00ff0677ac */ /* 0x000e620008000a00 */
[----:B--2---:R-:W2:Y:S01]  /*7c80*/  LDC.64 R2, c[0x4][R3] ;  /* 0x0100000003027b82 */ /* 0x004ea20000000a00 */
[----:B------:R-:W5:Y:S01]  /*7c90*/  LDCU.64 UR4, c[0x4][0x10] ;  /* 0x01000200ff0477ac */ /* 0x000f620008000a00 */
[----:B---3--:R-:W-:Y:S01]  /*7ca0*/  MOV R5, UR9 ;  /* 0x0000000900057c02 */ /* 0x008fe20008000f00 */
[----:B------:R-:W-:Y:S01]  /*7cb0*/  IMAD.U32 R4, RZ, RZ, UR8 ;  /* 0x00000008ff047e24 */ /* 0x000fe2000f8e00ff */
[----:B-1----:R-:W-:Y:S01]  /*7cc0*/  MOV R7, UR7 ;  /* 0x0000000700077c02 */ /* 0x002fe20008000f00 */
[----:B------:R-:W-:Y:S01]  /*7cd0*/  IMAD.U32 R6, RZ, RZ, UR6 ;  /* 0x00000006ff067e24 */ /* 0x000fe2000f8e00ff */
[----:B-----5:R-:W-:Y:S01]  /*7ce0*/  MOV R11, UR5 ;  /* 0x00000005000b7c02 */ /* 0x020fe20008000f00 */
[----:B------:R-:W-:Y:S02]  /*7cf0*/  IMAD.U32 R10, RZ, RZ, UR4 ;  /* 0x00000004ff0a7e24 */ /* 0x000fe4000f8e00ff */
[----:B------:R-:W-:Y:S07]  /*7d00*/  LEPC R20, `(.L_x_130) ;  /* 0x000000001014794e */ /* 0x000fee0000000000 */
[----:B--2-4-:R-:W-:Y:S05]  /*7d10*/  CALL.ABS.NOINC R2 ;  /* 0x0000000002007343 */ /* 0x014fea0003c00000 */
.L_x_130:
[----:B------:R-:W-:Y:S01]  /*7d20*/  ISETP.NE.AND P6, PT, R62, RZ, PT ;  /* 0x000000ff3e00720c */ /* 0x000fe20003fc5270 */
[----:B------:R-:W-:Y:S05]  /*7d30*/  WARPSYNC.ALL ;  /* 0x0000000000007948 */ /* 0x000fea0003800000 */
[----:B------:R-:W-:Y:S01]  /*7d40*/  R2UR UR4, R25 ;  /* 0x00000000190472ca */ /* 0x000fe200000e0000 */
[----:B----4-:R-:W-:Y:S01]  /*7d50*/  HADD2.F32 R3, -RZ, R28.H0_H0 ;  /* 0x2000001cff037230 */ /* 0x010fe20000004100 */
[----:B------:R-:W-:Y:S01]  /*7d60*/  ISETP.NE.AND P0, PT, R61, RZ, PT ;  /* 0x000000ff3d00720c */ /* 0x000fe20003f05270 */
[----:B------:R-:W-:Y:S01]  /*7d70*/  HADD2.F32 R20, -RZ, R30.H0_H0 ;  /* 0x2000001eff147230 */ /* 0x000fe20000004100 */
[----:B------:R-:W-:Y:S09]  /*7d80*/  BSSY.RECONVERGENT B0, `(.L_x_131) ;  /* 0x0000058000007945 */ /* 0x000ff20003800200 */
[----:B-12---:R-:W1:Y:S02]  /*7d90*/  LDTM.x16 R4, tmem[UR4+0x20] ;  /* 0x00002004000479ee */ /* 0x006e640008240000 */
        /* <DEDUP_REMOVED lines=59> */
[----:B------:R-:W-:Y:S02]  /*8150*/  LEA R3, R26, UR43, 0x3 ;  /* 0x0000002b1a037c11 */ /* 0x000fe4000f8e18ff */
        /* <DEDUP_REMOVED lines=8> */
[----:B------:R-:W-:Y:S01]  /*81e0*/  @P6 SHF.L.U32 R2, R60, 0x1f, RZ ;  /* 0x0000001f3c026819 */ /* 0x000fe200000006ff */
        /* <DEDUP_REMOVED lines=17> */
.L_x_132:
[----:B------:R-:W-:Y:S05]  /*8300*/  BSYNC.RECONVERGENT B0 ;  /* 0x0000000000007941 */ /* 0x000fea0003800200 */
.L_x_131:
        /* <DEDUP_REMOVED lines=19> */
.L_x_136:
[----:B------:R-:W-:Y:S05]  /*8440*/  BSYNC B0 ;  /* 0x0000000000007941 */ /* 0x000fea0003800000 */
.L_x_135:
[----:B------:R-:W-:Y:S11]  /*8450*/  ISETP.NE.AND P0, PT, R65, RZ, PT ;  /* 0x000000ff4100720c */ /* 0x000ff60003f05270 */
[----:B------:R-:W-:Y:S02]  /*8460*/  @!UPT UIADD3 URZ, UPT, UPT, URZ, URZ, URZ ;  /* 0x000000fffffff290 */ /* 0x000fe4000fffe0ff */
[----:B------:R3:W4:Y:S04]  /*8470*/  @P0 LDS.128 R28, [R26+UR43+0x200] ;  /* 0x0002002b1a1c0984 */ /* 0x0007280008000c00 */
[----:B------:R3:W1:Y:S02]  /*8480*/  @P0 LDS.128 R36, [R66+0x200] ;  /* 0x0002000042240984 */ /* 0x0006640000000c00 */
.L_x_134:
[----:B------:R-:W-:Y:S05]  /*8490*/  BSYNC B1 ;  /* 0x0000000000017941 */ /* 0x000fea0003800000 */
.L_x_133:
[----:B--2---:R-:W-:Y:S05]  /*84a0*/  VIADD R0, R25, 0x30 ;  /* 0x0000003019007836 */ /* 0x004fea0000000000 */
[----:B------:R-:W-:Y:S04]  /*84b0*/  SHF.R.U32.HI R0, RZ, 0x15, R0 ;  /* 0x00000015ff007819 */ /* 0x000fe80000011600 */
[----:B------:R-:W-:Y:S11]  /*84c0*/  LOP3.LUT P0, RZ, R0, 0x3, R51, 0x48, !PT ;  /* 0x0000000300ff7812 */ /* 0x000ff60007804833 */
[----:B------:R-:W-:Y:S02]  /*84d0*/  @!UPT UIADD3 URZ, UPT, UPT, URZ, URZ, URZ ;  /* 0x000000fffffff290 */ /* 0x000fe4000fffe0ff */
[----:B------:R-:W-:Y:S05]  /*84e0*/  @!P0 BRA `(.L_x_138) ;  /* 0x0000000000408947 */ /* 0x000fea0003800000 */
[----:B------:R-:W2:Y:S01]  /*84f0*/  LDCU.64 UR8, c[0x4][0x70] ;  /* 0x01000e00ff0877ac */ /* 0x000ea20008000a00 */
[----:B------:R-:W-:Y:S01]  /*8500*/  MOV R3, 0x0 ;  /* 0x0000000000037802 */ /* 0x000fe20000000f00 */
        /* <DEDUP_REMOVED lines=14> */
.L_x_138:
[----:B------:R-:W-:Y:S01]  /*85f0*/  ISETP.NE.AND P0, PT, R61, RZ, PT ;  /* 0x000000ff3d00720c */ /* 0x000fe20003f05270 */
[----:B------:R-:W-:Y:S05]  /*8600*/  WARPSYNC.ALL ;  /* 0x0000000000007948 */ /* 0x000fea0003800000 */
[----:B------:R-:W-:Y:S01]  /*8610*/  R2UR UR4, R25 ;  /* 0x00000000190472ca */ /* 0x000fe200000e0000 */
[--C-:B----4-:R-:W-:Y:S01]  /*8620*/  HADD2.F32 R20, -RZ, R28.reuse.H0_H0 ;  /* 0x2000001cff147230 */ /* 0x110fe20000004100 */
[----:B------:R-:W-:Y:S01]  /*8630*/  IADD3 R54, PT, PT, R54, 0xb0, RZ ;  /* 0x000000b036367810 */ /* 0x000fe20007ffe0ff */
[----:B------:R-:W-:Y:S01]  /*8640*/  HADD2.F32 R21, -RZ, R28.H1_H1 ;  /* 0x3000001cff157230 */ /* 0x000fe20000004100 */
[----:B------:R-:W-:Y:S01]  /*8650*/  BSSY.RECONVERGENT B0, `(.L_x_139) ;  /* 0x0000054000007945 */ /* 0x000fe20003800200 */
[--C-:B------:R-:W-:Y:S01]  /*8660*/  HADD2.F32 R25, -RZ, R29.reuse.H0_H0 ;  /* 0x2000001dff197230 */ /* 0x100fe20000004100 */
[----:B------:R-:W-:Y:S01]  /*8670*/  LOP3.LUT R54, R54, 0xfefffff8, RZ, 0xc0, !PT ;  /* 0xfefffff836367812 */ /* 0x000fe200078ec0ff */
[----:B---3--:R-:W-:Y:S02]  /*8680*/  HADD2.F32 R26, -RZ, R29.H1_H1 ;  /* 0x3000001dff1a7230 */ /* 0x008fe40000004100 */
[--C-:B------:R-:W-:Y:S02]  /*8690*/  HADD2.F32 R28, -RZ, R30.reuse.H0_H0 ;  /* 0x2000001eff1c7230 */ /* 0x100fe40000004100 */
[----:B------:R-:W-:Y:S02]  /*86a0*/  HADD2.F32 R29, -RZ, R30.H1_H1 ;  /* 0x3000001eff1d7230 */ /* 0x000fe40000004100 */
[----:B-1----:R-:W1:Y:S01]  /*86b0*/  LDTM.x16 R4, tmem[UR4+0x30] ;  /* 0x00003004000479ee */ /* 0x002e620008240000 */
[----:B------:R-:W-:Y:S01]  /*86c0*/  NOP ;  /* 0x0000000000007918 */ /* 0x000fe20000000000 */
[----:B-1----:R1:W-:Y:S01]  /*86d0*/  SYNCS.ARRIVE.TRANS64.RED.A1T0 RZ, [R54+URZ], RZ ;  /* 0x000000ff36ff79a7 */ /* 0x0023e200081004ff */
[--C-:B------:R-:W-:Y:S02]  /*86e0*/  HADD2.F32 R30, -RZ, R31.reuse.H0_H0 ;  /* 0x2000001fff1e7230 */ /* 0x100fe40000004100 */
[----:B------:R-:W-:Y:S02]  /*86f0*/  HADD2.F32 R31, -RZ, R31.H1_H1 ;  /* 0x3000001fff1f7230 */ /* 0x000fe40000004100 */
        /* <DEDUP_REMOVED lines=8> */
[C---:B------:R-:W-:Y:S01]  /*8780*/  FMUL R4, R24.reuse, R4 ;  /* 0x0000000418047220 */ /* 0x040fe20000400000 */
[C---:B------:R-:W-:Y:S01]  /*8790*/  FMUL R5, R24.reuse, R5 ;  /* 0x0000000518057220 */ /* 0x040fe20000400000 */
[C---:B------:R-:W-:Y:S01]  /*87a0*/  FMUL R6, R24.reuse, R6 ;  /* 0x0000000618067220 */ /* 0x040fe20000400000 */
[C---:B------:R-:W-:Y:S01]  /*87b0*/  FMUL R7, R24.reuse, R7 ;  /* 0x0000000718077220 */ /* 0x040fe20000400000 */
[C---:B------:R-:W-:Y:S01]  /*87c0*/  FFMA R4, R27.reuse, R20, R4 ;  /* 0x000000141b047223 */ /* 0x040fe20000000004 */
        /* <DEDUP_REMOVED lines=15> */
[C---:B------:R-:W-:Y:S01]  /*88c0*/  FMUL R12, R24.reuse, R16 ;  /* 0x00000010180c7220 */ /* 0x040fe20000400000 */
[C---:B------:R-:W-:Y:S01]  /*88d0*/  FFMA R0, R27.reuse, R32, R0 ;  /* 0x000000201b007223 */ /* 0x040fe20000000000 */
[C---:B------:R-:W-:Y:S01]  /*88e0*/  FMUL R13, R24.reuse, R17 ;  /* 0x00000011180d7220 */ /* 0x040fe20000400000 */
[----:B------:R-:W-:Y:S01]  /*88f0*/  FFMA R2, R27, R33, R2 ;  /* 0x000000211b027223 */ /* 0x000fe20000000002 */
[----:B------:R-:W-:Y:S01]  /*8900*/  F2FP.F16.F32.PACK_AB R4, R5, R4 ;  /* 0x000000040504723e */ /* 0x000fe200000000ff */
[C---:B------:R-:W-:Y:S01]  /*8910*/  FMUL R14, R24.reuse, R18 ;  /* 0x00000012180e7220 */ /* 0x040fe20000400000 */
[----:B------:R-:W-:Y:S01]  /*8920*/  FFMA R3, R27, R34, R3 ;  /* 0x000000221b037223 */ /* 0x000fe20000000003 */
[----:B------:R-:W-:Y:S01]  /*8930*/  F2FP.F16.F32.PACK_AB R5, R7, R6 ;  /* 0x000000060705723e */ /* 0x000fe200000000ff */
[----:B------:R-:W-:Y:S01]  /*8940*/  FFMA R15, R27, R35, R15 ;  /* 0x000000231b0f7223 */ /* 0x000fe2000000000f */
[----:B------:R-:W-:Y:S01]  /*8950*/  FMUL R19, R24, R19 ;  /* 0x0000001318137220 */ /* 0x000fe20000400000 */
[----:B------:R-:W-:Y:S01]  /*8960*/  F2FP.F16.F32.PACK_AB R6, R9, R8 ;  /* 0x000000080906723e */ /* 0x000fe200000000ff */
[----:B------:R-:W-:Y:S01]  /*8970*/  FFMA R12, R27, R36, R12 ;  /* 0x000000241b0c7223 */ /* 0x000fe2000000000c */
[----:B------:R-:W-:Y:S01]  /*8980*/  F2FP.F16.F32.PACK_AB R7, R11, R10 ;  /* 0x0000000a0b07723e */ /* 0x000fe200000000ff */
[C---:B------:R-:W-:Y:S01]  /*8990*/  FFMA R13, R27.reuse, R37, R13 ;  /* 0x000000251b0d7223 */ /* 0x040fe2000000000d */
[C---:B------:R-:W-:Y:S01]  /*89a0*/  FFMA R14, R27.reuse, R38, R14 ;  /* 0x000000261b0e7223 */ /* 0x040fe2000000000e */
[----:B------:R-:W-:Y:S01]  /*89b0*/  FFMA R19, R27, R39, R19 ;  /* 0x000000271b137223 */ /* 0x000fe20000000013 */
[----:B------:R-:W-:Y:S01]  /*89c0*/  F2FP.F16.F32.PACK_AB R16, R2, R0 ;  /* 0x000000000210723e */ /* 0x000fe200000000ff */
[----:B------:R1:W-:Y:S01]  /*89d0*/  STS.128 [R57+UR43+0x3200], R4 ;  /* 0x0032000439007988 */ /* 0x0003e20008000c2b */
        /* <DEDUP_REMOVED lines=27> */
.L_x_140:
[----:B------:R-:W-:Y:S05]  /*8b90*/  BSYNC.RECONVERGENT B0 ;  /* 0x0000000000007941 */ /* 0x000fea0003800200 */
.L_x_139:
[----:B------:R-:W-:Y:S01]  /*8ba0*/  BAR.SYNC.DEFER_BLOCKING 0x1, 0x80 ;  /* 0x0042000000007b1d */ /* 0x000fe20000010000 */
[----:B------:R-:W-:Y:S01]  /*8bb0*/  UISETP.NE.AND UP0, UPT, UR52, -0x4, UPT ;  /* 0xfffffffc3400788c */ /* 0x000fe2000bf05270 */
[----:B------:R-:W-:Y:S08]  /*8bc0*/  IADD3 R22, PT, PT, R22, 0x1, RZ ;  /* 0x0000000116167810 */ /* 0x000ff00007ffe0ff */
[----:B------:R-:W-:Y:S05]  /*8bd0*/  BRA.U !UP0, `(.L_x_141) ;  /* 0x0000000108287547 */ /* 0x000fea000b800000 */
[----:B------:R-:W-:Y:S01]  /*8be0*/  ISETP.NE.AND P0, PT, R62, RZ, PT ;  /* 0x000000ff3e00720c */ /* 0x000fe20003f05270 */
[----:B------:R-:W-:Y:S01]  /*8bf0*/  IMAD.U32 R2, RZ, RZ, UR46 ;  /* 0x0000002eff027e24 */ /* 0x000fe2000f8e00ff */
[----:B------:R-:W-:Y:S01]  /*8c00*/  UIADD3 UR4, UPT, UPT, UR46, 0x1, URZ ;  /* 0x000000012e047890 */ /* 0x000fe2000fffe0ff */
[----:B------:R-:W-:Y:S03]  /*8c10*/  IMAD.U32 R0, RZ, RZ, UR47 ;  /* 0x0000002fff007e24 */ /* 0x000fe6000f8e00ff */
[----:B------:R-:W-:Y:S04]  /*8c20*/  UISETP.NE.AND UP0, UPT, UR4, 0x4, UPT ;  /* 0x000000040400788c */ /* 0x000fe8000bf05270 */
[----:B------:R-:W-:Y:S03]  /*8c30*/  USEL UR46, UR4, URZ, UP0 ;  /* 0x000000ff042e7287 */ /* 0x000fe60008000000 */
[----:B------:R-:W-:Y:S05]  /*8c40*/  @P0 LEA R2, R2, UR43, 0x3 ;  /* 0x0000002b02020c11 */ /* 0x000fea000f8e18ff */
[----:B------:R-:W-:Y:S05]  /*8c50*/  @P0 VIADD R2, R2, 0x40 ;  /* 0x0000004002020836 */ /* 0x000fea0000000000 */
[----:B------:R-:W-:Y:S04]  /*8c60*/  @P0 PRMT R0, R0, 0x654, R2 ;  /* 0x0000065400000816 */ /* 0x000fe80000000002 */
[----:B------:R2:W-:Y:S03]  /*8c70*/  @P0 SYNCS.ARRIVE.TRANS64.RED.A1T0 RZ, [R0+URZ], RZ ;  /* 0x000000ff00ff09a7 */ /* 0x0005e600081004ff */
.L_x_141:
[----:B------:R-:W-:Y:S01]  /*8c80*/  R2UR UR4, R52 ;  /* 0x00000000340472ca */ /* 0x000fe200000e0000 */
[----:B------:R-:W-:Y:S01]  /*8c90*/  UISETP.NE.AND UP0, UPT, UR62, URZ, UPT ;  /* 0x000000ff3e00728c */ /* 0x000fe2000bf05270 */
[----:B------:R-:W-:Y:S01]  /*8ca0*/  ISETP.NE.AND P0, PT, R56, 0x2, PT ;  /* 0x000000023800780c */ /* 0x000fe20003f05270 */
[----:B------:R-:W-:Y:S01]  /*8cb0*/  UIADD3 UR20, UPT, UPT, UR38, UR63, URZ ;  /* 0x0000003f26147290 */ /* 0x000fe2000fffe0ff */
[----:B------:R-:W-:Y:S01]  /*8cc0*/  ISETP.NE.AND P1, PT, R22, 0x4, PT ;  /* 0x000000041600780c */ /* 0x000fe20003f25270 */
[----:B------:R-:W-:Y:S01]  /*8cd0*/  UIADD3 UR52, UPT, UPT, UR52, 0x4, URZ ;  /* 0x0000000434347890 */ /* 0x000fe2000fffe0ff */
[----:B------:R-:W-:Y:S01]  /*8ce0*/  SEL R2, RZ, 0x1, P0 ;  /* 0x00000001ff027807 */ /* 0x000fe20000000000 */
[----:B------:R-:W-:Y:S01]  /*8cf0*/  UMOV UR36, UR61 ;  /* 0x0000003d00247c82 */ /* 0x000fe20008000000 */
[----:B--2---:R-:W-:Y:S02]  /*8d00*/  SEL R0, RZ, 0x1, P1 ;  /* 0x00000001ff007807 */ /* 0x004fe40000800000 */
[----:B------:R-:W-:Y:S02]  /*8d10*/  LOP3.LUT R58, R58, R2, RZ, 0x3c, !PT ;  /* 0x000000023a3a7212 */ /* 0x000fe400078e3cff */
[----:B------:R-:W-:Y:S01]  /*8d20*/  LOP3.LUT R59, R59, R0, RZ, 0x3c, !PT ;  /* 0x000000003b3b7212 */ /* 0x000fe200078e3cff */
[----:B------:R-:W-:Y:S01]  /*8d30*/  UIADD3 UR28, UPT, UPT, UR37, UR4, URZ ;  /* 0x00000004251c7290 */ /* 0x000fe2000fffe0ff */
[----:B------:R-:W-:Y:S02]  /*8d40*/  SEL R56, R56, RZ, P0 ;  /* 0x000000ff38387207 */ /* 0x000fe40000000000 */
[----:B------:R-:W-:Y:S01]  /*8d50*/  SEL R22, R22, RZ, P1 ;  /* 0x000000ff16167207 */ /* 0x000fe20000800000 */
[----:B------:R-:W-:Y:S08]  /*8d60*/  BRA.U UP0, `(.L_x_142) ;  /* 0xffffffcd00787547 */ /* 0x000ff0000b83ffff */
[----:B------:R-:W2:Y:S01]  /*8d70*/  LDCU.64 UR4, c[0x0][0x888] ;  /* 0x00011100ff0477ac */ /* 0x000ea20008000a00 */
[----:B------:R-:W3:Y:S01]  /*8d80*/  LDCU.64 UR6, c[0x0][0x890] ;  /* 0x00011200ff0677ac */ /* 0x000ee20008000a00 */
[----:B--2---:R-:W-:Y:S02]  /*8d90*/  ISETP.NE.U32.AND P2, PT, RZ, UR4, PT ;  /* 0x00000004ff007c0c */ /* 0x004fe4000bf45070 */
[----:B---3--:R-:W-:Y:S02]  /*8da0*/  ISETP.NE.U32.AND P1, PT, RZ, UR6, PT ;  /* 0x00000006ff007c0c */ /* 0x008fe4000bf25070 */
[----:B------:R-:W-:Y:S02]  /*8db0*/  ISETP.NE.AND.EX P2, PT, RZ, UR5, PT, P2 ;  /* 0x00000005ff007c0c */ /* 0x000fe4000bf45320 */
[----:B------:R-:W-:-:S13]  /*8dc0*/  ISETP.NE.AND.EX P0, PT, RZ, UR7, PT, P1 ;  /* 0x00000007ff007c0c */ /* 0x000fda000bf05310 */
[----:B------:R-:W-:Y:S05]  /*8dd0*/  @P2 BRA P0, `(.L_x_143) ;  /* 0x00000000003c2947 */ /* 0x000fea0000000000 */
[----:B------:R-:W-:-:S13]  /*8de0*/  ISETP.NE.AND.EX P1, PT, RZ, UR7, PT, P1 ;  /* 0x00000007ff007c0c */ /* 0x000fda000bf25310 */
[----:B------:R-:W-:Y:S05]  /*8df0*/  @P1 BRA `(.L_x_144) ;  /* 0x00000000000c1947 */ /* 0x000fea0003800000 */
[----:B------:R-:W-:-:S13]  /*8e00*/  FSETP.NEU.AND P0, PT, R27, RZ, PT ;  /* 0x000000ff1b00720b */ /* 0x000fda0003f0d000 */
[----:B------:R-:W-:Y:S05]  /*8e10*/  @!P0 EXIT ;  /* 0x000000000000894d */ /* 0x000fea0003800000 */
[----:B------:R-:W-:Y:S05]  /*8e20*/  BRA `(.L_x_143) ;  /* 0x0000000000287947 */ /* 0x000fea0003800000 */
.L_x_144:
[----:B------:R-:W-:Y:S01]  /*8e30*/  ISETP.NE.AND P0, PT, R55, RZ, PT ;  /* 0x000000ff3700720c */ /* 0x000fe20003f05270 */
[----:B------:R-:W-:-:S12]  /*8e40*/  BSSY.RECONVERGENT B0, `(.L_x_143) ;  /* 0x0000008000007945 */ /* 0x000fd80003800200 */
[----:B------:R-:W-:Y:S05]  /*8e50*/  @P0 BRA `(.L_x_145) ;  /* 0x0000000000100947 */ /* 0x000fea0003800000 */
[----:B------:R-:W-:-:S04]  /*8e60*/  ISETP.NE.U32.AND P0, PT, RZ, UR4, PT ;  /* 0x00000004ff007c0c */ /* 0x000fc8000bf05070 */
[----:B------:R-:W-:-:S13]  /*8e70*/  ISETP.NE.AND.EX P0, PT, RZ, UR5, PT, P0 ;  /* 0x00000005ff007c0c */ /* 0x000fda000bf05300 */
[----:B------:R-:W-:Y:S05]  /*8e80*/  @!P0 EXIT ;  /* 0x000000000000894d */ /* 0x000fea0003800000 */
[----:B------:R-:W-:Y:S05]  /*8e90*/  BRA `(.L_x_146) ;  /* 0x0000000000087947 */ /* 0x000fea0003800000 */
.L_x_145:
[----:B------:R-:W-:-:S13]  /*8ea0*/  FSETP.NEU.AND P0, PT, R27, RZ, PT ;  /* 0x000000ff1b00720b */ /* 0x000fda0003f0d000 */
[----:B------:R-:W-:Y:S05]  /*8eb0*/  @!P0 EXIT ;  /* 0x000000000000894d */ /* 0x000fea0003800000 */
.L_x_146:
[----:B------:R-:W-:Y:S05]  /*8ec0*/  BSYNC.RECONVERGENT B0 ;  /* 0x0000000000007941 */ /* 0x000fea0003800200 */
.L_x_143:
[----:B------:R-:W-:Y:S01]  /*8ed0*/  ULEA UR6, UR46, UR43, 0x3 ;  /* 0x0000002b2e067291 */ /* 0x000fe2000f8e18ff */
[----:B------:R-:W-:-:S04]  /*8ee0*/  DEPBAR.LE SB0, 0x0 ;  /* 0x000080000000791a */ /* 0x000fc80000000000 */
[----:B------:R-:W-:-:S04]  /*8ef0*/  UIADD3 UR6, UPT, UPT, UR6, 0x40, URZ ;  /* 0x0000004006067890 */ /* 0x000fc8000fffe0ff */
[----:B------:R-:W-:-:S09]  /*8f00*/  UPRMT UR6, UR47, 0x654, UR6 ;  /* 0x000006542f067896 */ /* 0x000fd20008000006 */
[----:B------:R-:W-:Y:S01]  /*8f10*/  SYNCS.ARRIVE.TRANS64.RED.A1T0 RZ, [UR6], RZ ;  /* 0x000000ffffff79a7 */ /* 0x000fe20008100406 */
[----:B------:R-:W-:Y:S05]  /*8f20*/  EXIT ;  /* 0x000000000000794d */ /* 0x000fea0003800000 */
.L_x_24:
[----:B--2---:R2:W3:Y:S02]  /*8f30*/  SYNCS.PHASECHK.TRANS64.TRYWAIT P0, [R0+URZ+0xe0], R2 ;  /* 0x0000e002000075a7 */ /* 0x0044e400080011ff */
[----:B---3--:R-:W-:Y:S05]  /*8f40*/  @!P0 NANOSLEEP.SYNCS 0x989680 ;  /* 0x009896800000895d */ /* 0x008fea0003900000 */
[----:B------:R-:W3:Y:S02]  /*8f50*/  @!P0 SYNCS.PHASECHK.TRANS64 P0, [R0+URZ+0xe0], R2 ;  /* 0x0000e002000085a7 */ /* 0x000ee400080010ff */
[----:B---3--:R-:W-:Y:S05]  /*8f60*/  @!P0 BRA `(.L_x_24) ;  /* 0xfffffffc00f08947 */ /* 0x008fea000383ffff */
[----:B------:R-:W-:Y:S05]  /*8f70*/  BRA `(.L_x_147) ;  /* 0xffffff8c00447947 */ /* 0x000fea000383ffff */
.L_x_27:
[----:B-1----:R-:W-:-:S07]  /*8f80*/  MOV R0, UR33 ;  /* 0x0000002100007c02 */ /* 0x002fce0008000f00 */
.L_x_148:
[----:B-1----:R1:W2:Y:S02]  /*8f90*/  SYNCS.PHASECHK.TRANS64.TRYWAIT P0, [R0+URZ+0x10], R3 ;  /* 0x00001003000075a7 */ /* 0x0022a400080011ff */
[----:B--2---:R-:W-:Y:S05]  /*8fa0*/  @!P0 NANOSLEEP.SYNCS 0x989680 ;  /* 0x009896800000895d */ /* 0x004fea0003900000 */
[----:B------:R-:W2:Y:S02]  /*8fb0*/  @!P0 SYNCS.PHASECHK.TRANS64 P0, [R0+URZ+0x10], R3 ;  /* 0x00001003000085a7 */ /* 0x000ea400080010ff */
[----:B--2---:R-:W-:Y:S05]  /*8fc0*/  @!P0 BRA `(.L_x_148) ;  /* 0xfffffffc00f08947 */ /* 0x004fea000383ffff */
[----:B------:R-:W-:Y:S05]  /*8fd0*/  BRA `(.L_x_26) ;  /* 0xffffff8c009c7947 */ /* 0x000fea000383ffff */
.L_x_34:
[----:B-1----:R-:W-:-:S07]  /*8fe0*/  MOV R0, UR17 ;  /* 0x0000001100007c02 */ /* 0x002fce0008000f00 */
.L_x_149:
[----:B-1----:R1:W2:Y:S02]  /*8ff0*/  SYNCS.PHASECHK.TRANS64.TRYWAIT P0, [R0+URZ+0x10], R3 ;  /* 0x00001003000075a7 */ /* 0x0022a400080011ff */
[----:B--2---:R-:W-:Y:S05]  /*9000*/  @!P0 NANOSLEEP.SYNCS 0x989680 ;  /* 0x009896800000895d */ /* 0x004fea0003900000 */
[----:B------:R-:W2:Y:S02]  /*9010*/  @!P0 SYNCS.PHASECHK.TRANS64 P0, [R0+URZ+0x10], R3 ;  /* 0x00001003000085a7 */ /* 0x000ea400080010ff */
[----:B--2---:R-:W-:Y:S05]  /*9020*/  @!P0 BRA `(.L_x_149) ;  /* 0xfffffffc00f08947 */ /* 0x004fea000383ffff */
[----:B------:R-:W-:Y:S05]  /*9030*/  BRA `(.L_x_33) ;  /* 0xffffff90006c7947 */ /* 0x000fea000383ffff */
.L_x_39:
[----:B-1----:R1:W2:Y:S02]  /*9040*/  SYNCS.PHASECHK.TRANS64.TRYWAIT P0, [R3+URZ+0x70], R0 ;  /* 0x00007000030075a7 */ /* 0x0022a400080011ff */
[----:B--2---:R-:W-:Y:S05]  /*9050*/  @!P0 NANOSLEEP.SYNCS 0x989680 ;  /* 0x009896800000895d */ /* 0x004fea0003900000 */
[----:B------:R-:W2:Y:S02]  /*9060*/  @!P0 SYNCS.PHASECHK.TRANS64 P0, [R3+URZ+0x70], R0 ;  /* 0x00007000030085a7 */ /* 0x000ea400080010ff */
[----:B--2---:R-:W-:Y:S05]  /*9070*/  @!P0 BRA `(.L_x_39) ;  /* 0xfffffffc00f08947 */ /* 0x004fea000383ffff */
[----:B------:R-:W-:Y:S05]  /*9080*/  BRA `(.L_x_150) ;  /* 0xffffff9400247947 */ /* 0x000fea000383ffff */
.L_x_43:
[----:B------:R-:W-:-:S07]  /*9090*/  MOV R0, UR4 ;  /* 0x0000000400007c02 */ /* 0x000fce0008000f00 */
.L_x_151:
[----:B-1----:R1:W2:Y:S02]  /*90a0*/  SYNCS.PHASECHK.TRANS64.TRYWAIT P0, [R0+URZ], R2 ;  /* 0x00000002000075a7 */ /* 0x0022a400080011ff */
[----:B--2---:R-:W-:Y:S05]  /*90b0*/  @!P0 NANOSLEEP.SYNCS 0x989680 ;  /* 0x009896800000895d */ /* 0x004fea0003900000 */
[----:B------:R-:W2:Y:S02]  /*90c0*/  @!P0 SYNCS.PHASECHK.TRANS64 P0, [R0+URZ], R2 ;  /* 0x00000002000085a7 */ /* 0x000ea400080010ff */
[----:B--2---:R-:W-:Y:S05]  /*90d0*/  @!P0 BRA `(.L_x_151) ;  /* 0xfffffffc00f08947 */ /* 0x004fea000383ffff */
[----:B------:R-:W-:Y:S05]  /*90e0*/  BRA `(.L_x_152) ;  /* 0xffffff9800cc7947 */ /* 0x000fea000383ffff */
.L_x_46:
[----:B-1----:R1:W2:Y:S02]  /*90f0*/  SYNCS.PHASECHK.TRANS64.TRYWAIT P0, [R2+URZ+0xd0], R4 ;  /* 0x0000d004020075a7 */ /* 0x0022a400080011ff */
[----:B--2---:R-:W-:Y:S05]  /*9100*/  @!P0 NANOSLEEP.SYNCS 0x989680 ;  /* 0x009896800000895d */ /* 0x004fea0003900000 */
[----:B------:R-:W2:Y:S02]  /*9110*/  @!P0 SYNCS.PHASECHK.TRANS64 P0, [R2+URZ+0xd0], R4 ;  /* 0x0000d004020085a7 */ /* 0x000ea400080010ff */
[----:B--2---:R-:W-:Y:S05]  /*9120*/  @!P0 BRA `(.L_x_46) ;  /* 0xfffffffc00f08947 */ /* 0x004fea000383ffff */
[----:B------:R-:W-:Y:S05]  /*9130*/  BRA `(.L_x_153) ;  /* 0xffffff9c00287947 */ /* 0x000fea000383ffff */
.L_x_47:
[----:B------:R-:W-:-:S07]  /*9140*/  MOV R2, UR4 ;  /* 0x0000000400027c02 */ /* 0x000fce0008000f00 */
.L_x_154:
[----:B-1----:R1:W2:Y:S02]  /*9150*/  SYNCS.PHASECHK.TRANS64.TRYWAIT P0, [R2+URZ+0x80], R5 ;  /* 0x00008005020075a7 */ /* 0x0022a400080011ff */
[----:B--2---:R-:W-:Y:S05]  /*9160*/  @!P0 NANOSLEEP.SYNCS 0x989680 ;  /* 0x009896800000895d */ /* 0x004fea0003900000 */
[----:B------:R-:W2:Y:S02]  /*9170*/  @!P0 SYNCS.PHASECHK.TRANS64 P0, [R2+URZ+0x80], R5 ;  /* 0x00008005020085a7 */ /* 0x000ea400080010ff */
[----:B--2---:R-:W-:Y:S05]  /*9180*/  @!P0 BRA `(.L_x_154) ;  /* 0xfffffffc00f08947 */ /* 0x004fea000383ffff */
[----:B------:R-:W-:Y:S05]  /*9190*/  BRA `(.L_x_155) ;  /* 0xffffff9c00387947 */ /* 0x000fea000383ffff */
.L_x_48:
[----:B-1----:R1:W2:Y:S02]  /*91a0*/  SYNCS.PHASECHK.TRANS64.TRYWAIT P1, [R2+URZ+0x70], R4 ;  /* 0x00007004020075a7 */ /* 0x0022a400080211ff */
[----:B--2---:R-:W-:Y:S05]  /*91b0*/  @!P1 NANOSLEEP.SYNCS 0x989680 ;  /* 0x009896800000995d */ /* 0x004fea0003900000 */
[----:B------:R-:W2:Y:S02]  /*91c0*/  @!P1 SYNCS.PHASECHK.TRANS64 P1, [R2+URZ+0x70], R4 ;  /* 0x00007004020095a7 */ /* 0x000ea400080210ff */
[----:B--2---:R-:W-:Y:S05]  /*91d0*/  @!P1 BRA `(.L_x_48) ;  /* 0xfffffffc00f09947 */ /* 0x004fea000383ffff */
[----:B------:R-:W-:Y:S05]  /*91e0*/  BRA `(.L_x_156) ;  /* 0xffffff9c00687947 */ /* 0x000fea000383ffff */
.L_x_51:
[----:B------:R-:W-:-:S07]  /*91f0*/  MOV R0, UR4 ;  /* 0x0000000400007c02 */ /* 0x000fce0008000f00 */
.L_x_157:
[----:B-1----:R1:W2:Y:S02]  /*9200*/  SYNCS.PHASECHK.TRANS64.TRYWAIT P0, [R0+URZ+0x80], R2 ;  /* 0x00008002000075a7 */ /* 0x0022a400080011ff */
[----:B--2---:R-:W-:Y:S05]  /*9210*/  @!P0 NANOSLEEP.SYNCS 0x989680 ;  /* 0x009896800000895d */ /* 0x004fea0003900000 */
[----:B------:R-:W2:Y:S02]  /*9220*/  @!P0 SYNCS.PHASECHK.TRANS64 P0, [R0+URZ+0x80], R2 ;  /* 0x00008002000085a7 */ /* 0x000ea400080010ff */
[----:B--2---:R-:W-:Y:S05]  /*9230*/  @!P0 BRA `(.L_x_157) ;  /* 0xfffffffc00f08947 */ /* 0x004fea000383ffff */
[----:B------:R-:W-:Y:S05]  /*9240*/  BRA `(.L_x_50) ;  /* 0xffffff9c00bc7947 */ /* 0x000fea000383ffff */
.L_x_60:
[----:B-1----:R-:W-:-:S04]  /*9250*/  MOV R5, UR5 ;  /* 0x0000000500057c02 */ /* 0x002fc80008000f00 */
[----:B------:R1:W2:Y:S03]  /*9260*/  SYNCS.PHASECHK.TRANS64.TRYWAIT P0, [R5+URZ+0x8], R6 ;  /* 0x00000806050075a7 */ /* 0x0002a600080011ff */
[----:B--2---:R-:W-:Y:S05]  /*9270*/  @!P0 NANOSLEEP.SYNCS 0x989680 ;  /* 0x009896800000895d */ /* 0x004fea0003900000 */
[----:B------:R-:W2:Y:S02]  /*9280*/  @!P0 SYNCS.PHASECHK.TRANS64 P0, [R5+URZ+0x8], R6 ;  /* 0x00000806050085a7 */ /* 0x000ea400080010ff */
[----:B--2---:R-:W-:Y:S05]  /*9290*/  @!P0 BRA `(.L_x_60) ;  /* 0xfffffffc00ec8947 */ /* 0x004fea000383ffff */
[----:B------:R-:W-:Y:S05]  /*92a0*/  BRA `(.L_x_59) ;  /* 0xffffffa000707947 */ /* 0x000fea000383ffff */
.L_x_62:
[----:B------:R-:W-:Y:S01]  /*92b0*/  BSSY B0, `(.L_x_158) ;  /* 0x0000006000007945 */ /* 0x000fe20003800000 */
[----:B------:R-:W-:-:S07]  /*92c0*/  MOV R15, 0xffffffff ;  /* 0xffffffff000f7802 */ /* 0x000fce0000000f00 */
[----:B-1---5:R-:W-:Y:S05]  /*92d0*/  WARPSYNC.COLLECTIVE R15, `(.L_x_159) ;  /* 0x000000000f0c7348 */ /* 0x022fea0003c00000 */
[----:B------:R-:W-:Y:S02]  /*92e0*/  ELECT P6, UR79, PT ;  /* 0x00000000004f782f */ /* 0x000fe400038c0000 */
[----:B------:R-:W-:Y:S01]  /*92f0*/  MOV R14, UR79 ;  /* 0x0000004f000e7c02 */ /* 0x000fe20008000f00 */
[----:B-1---5:R-:W-:Y:S10]  /*9300*/  ENDCOLLECTIVE ;  /* 0x000000000000791b */ /* 0x022ff40003800000 */
.L_x_159:
[----:B------:R-:W-:Y:S05]  /*9310*/  BSYNC B0 ;  /* 0x0000000000007941 */ /* 0x000fea0003800000 */
.L_x_158:
[----:B------:R-:W-:Y:S05]  /*9320*/  BRA `(.L_x_160) ;  /* 0xffffffa000a07947 */ /* 0x000fea000383ffff */
.L_x_64:
[----:B-1----:R-:W-:-:S04]  /*9330*/  MOV R0, UR5 ;  /* 0x0000000500007c02 */ /* 0x002fc80008000f00 */
[----:B------:R1:W2:Y:S03]  /*9340*/  SYNCS.PHASECHK.TRANS64.TRYWAIT P0, [R0+URZ+0x8], R4 ;  /* 0x00000804000075a7 */ /* 0x0002a600080011ff */
[----:B--2---:R-:W-:Y:S05]  /*9350*/  @!P0 NANOSLEEP.SYNCS 0x989680 ;  /* 0x009896800000895d */ /* 0x004fea0003900000 */
[----:B------:R-:W2:Y:S02]  /*9360*/  @!P0 SYNCS.PHASECHK.TRANS64 P0, [R0+URZ+0x8], R4 ;  /* 0x00000804000085a7 */ /* 0x000ea400080010ff */
[----:B--2---:R-:W-:Y:S05]  /*9370*/  @!P0 BRA `(.L_x_64) ;  /* 0xfffffffc00ec8947 */ /* 0x004fea000383ffff */
[----:B------:R-:W-:Y:S05]  /*9380*/  BRA `(.L_x_63) ;  /* 0xffffffa000a47947 */ /* 0x000fea000383ffff */
.L_x_65:
[----:B-1----:R1:W2:Y:S02]  /*9390*/  SYNCS.PHASECHK.TRANS64.TRYWAIT P0, [R0+URZ+0x70], R4 ;  /* 0x00007004000075a7 */ /* 0x0022a400080011ff */
[----:B--2---:R-:W-:Y:S05]  /*93a0*/  @!P0 NANOSLEEP.SYNCS 0x989680 ;  /* 0x009896800000895d */ /* 0x004fea0003900000 */
[----:B------:R-:W2:Y:S02]  /*93b0*/  @!P0 SYNCS.PHASECHK.TRANS64 P0, [R0+URZ+0x70], R4 ;  /* 0x00007004000085a7 */ /* 0x000ea400080010ff */
[----:B--2---:R-:W-:Y:S05]  /*93c0*/  @!P0 BRA `(.L_x_65) ;  /* 0xfffffffc00f08947 */ /* 0x004fea000383ffff */
[----:B------:R-:W-:Y:S05]  /*93d0*/  BRA `(.L_x_161) ;  /* 0xffffffa400907947 */ /* 0x000fea000383ffff */
.L_x_67:
[----:B------:R-:W-:-:S07]  /*93e0*/  MOV R0, UR31 ;  /* 0x0000001f00007c02 */ /* 0x000fce0008000f00 */
.L_x_162:
[----:B-1----:R1:W2:Y:S02]  /*93f0*/  SYNCS.PHASECHK.TRANS64.TRYWAIT P0, [R0+URZ+0xb0], R4 ;  /* 0x0000b004000075a7 */ /* 0x0022a400080011ff */
[----:B--2---:R-:W-:Y:S05]  /*9400*/  @!P0 NANOSLEEP.SYNCS 0x989680 ;  /* 0x009896800000895d */ /* 0x004fea0003900000 */
[----:B------:R-:W2:Y:S02]  /*9410*/  @!P0 SYNCS.PHASECHK.TRANS64 P0, [R0+URZ+0xb0], R4 ;  /* 0x0000b004000085a7 */ /* 0x000ea400080010ff */
[----:B--2---:R-:W-:Y:S05]  /*9420*/  @!P0 BRA `(.L_x_162) ;  /* 0xfffffffc00f08947 */ /* 0x004fea000383ffff */
[----:B------:R-:W-:Y:S05]  /*9430*/  BRA `(.L_x_163) ;  /* 0xffffffa400dc7947 */ /* 0x000fea000383ffff */
.L_x_70:
[----:B------:R-:W-:Y:S07]  /*9440*/  MOV R0, UR5 ;  /* 0x0000000500007c02 */ /* 0x000fee0008000f00 */
.L_x_164:
[----:B-1----:R1:W2:Y:S02]  /*9450*/  SYNCS.PHASECHK.TRANS64.TRYWAIT P0, [R0+URZ], R4 ;  /* 0x00000004000075a7 */ /* 0x0022a400080011ff */
[----:B--2---:R-:W-:Y:S05]  /*9460*/  @!P0 NANOSLEEP.SYNCS 0x989680 ;  /* 0x009896800000895d */ /* 0x004fea0003900000 */
[----:B------:R-:W2:Y:S02]  /*9470*/  @!P0 SYNCS.PHASECHK.TRANS64 P0, [R0+URZ], R4 ;  /* 0x00000004000085a7 */ /* 0x000ea400080010ff */
[----:B--2---:R-:W-:Y:S05]  /*9480*/  @!P0 BRA `(.L_x_164) ;  /* 0xfffffffc00f08947 */ /* 0x004fea000383ffff */
[----:B------:R-:W-:Y:S05]  /*9490*/  BRA `(.L_x_69) ;  /* 0xffffffa400f07947 */ /* 0x000fea000383ffff */
.L_x_74:
[----:B-1----:R-:W-:-:S07]  /*94a0*/  MOV R0, UR4 ;  /* 0x0000000400007c02 */ /* 0x002fce0008000f00 */
.L_x_165:
[----:B-1----:R1:W2:Y:S02]  /*94b0*/  SYNCS.PHASECHK.TRANS64.TRYWAIT P0, [R0+URZ], R2 ;  /* 0x00000002000075a7 */ /* 0x0022a400080011ff */
[----:B--2---:R-:W-:Y:S05]  /*94c0*/  @!P0 NANOSLEEP.SYNCS 0x989680 ;  /* 0x009896800000895d */ /* 0x004fea0003900000 */
[----:B------:R-:W2:Y:S02]  /*94d0*/  @!P0 SYNCS.PHASECHK.TRANS64 P0, [R0+URZ], R2 ;  /* 0x00000002000085a7 */ /* 0x000ea400080010ff */
[----:B--2---:R-:W-:Y:S05]  /*94e0*/  @!P0 BRA `(.L_x_165) ;  /* 0xfffffffc00f08947 */ /* 0x004fea000383ffff */
[----:B------:R-:W-:Y:S05]  /*94f0*/  BRA `(.L_x_166) ;  /* 0xffffffa800e47947 */ /* 0x000fea000383ffff */
.L_x_75:
[----:B------:R-:W-:-:S07]  /*9500*/  MOV R0, UR5 ;  /* 0x0000000500007c02 */ /* 0x000fce0008000f00 */
.L_x_167:
[----:B-1----:R1:W2:Y:S02]  /*9510*/  SYNCS.PHASECHK.TRANS64.TRYWAIT P0, [R0+URZ], R3 ;  /* 0x00000003000075a7 */ /* 0x0022a400080011ff */
[----:B--2---:R-:W-:Y:S05]  /*9520*/  @!P0 NANOSLEEP.SYNCS 0x989680 ;  /* 0x009896800000895d */ /* 0x004fea0003900000 */
[----:B------:R-:W2:Y:S02]  /*9530*/  @!P0 SYNCS.PHASECHK.TRANS64 P0, [R0+URZ], R3 ;  /* 0x00000003000085a7 */ /* 0x000ea400080010ff */
[----:B--2---:R-:W-:Y:S05]  /*9540*/  @!P0 BRA `(.L_x_167) ;  /* 0xfffffffc00f08947 */ /* 0x004fea000383ffff */
[----:B------:R-:W-:Y:S05]  /*9550*/  BRA `(.L_x_168) ;  /* 0xffffffa800f07947 */ /* 0x000fea000383ffff */
.L_x_76:
[----:B------:R-:W-:-:S07]  /*9560*/  MOV R0, UR5 ;  /* 0x0000000500007c02 */ /* 0x000fce0008000f00 */
.L_x_169:
[----:B-1----:R1:W2:Y:S02]  /*9570*/  SYNCS.PHASECHK.TRANS64.TRYWAIT P0, [R0+URZ], R3 ;  /* 0x00000003000075a7 */ /* 0x0022a400080011ff */
[----:B--2---:R-:W-:Y:S05]  /*9580*/  @!P0 NANOSLEEP.SYNCS 0x989680 ;  /* 0x009896800000895d */ /* 0x004fea0003900000 */
[----:B------:R-:W2:Y:S02]  /*9590*/  @!P0 SYNCS.PHASECHK.TRANS64 P0, [R0+URZ], R3 ;  /* 0x00000003000085a7 */ /* 0x000ea400080010ff */
[----:B--2---:R-:W-:Y:S05]  /*95a0*/  @!P0 BRA `(.L_x_169) ;  /* 0xfffffffc00f08947 */ /* 0x004fea000383ffff */
[----:B------:R-:W-:Y:S05]  /*95b0*/  BRA `(.L_x_170) ;  /* 0xffffffa800fc7947 */ /* 0x000fea000383ffff */
.L_x_79:
[----:B------:R-:W-:-:S07]  /*95c0*/  MOV R0, UR26 ;  /* 0x0000001a00007c02 */ /* 0x000fce0008000f00 */
.L_x_171:
[----:B-1----:R1:W2:Y:S02]  /*95d0*/  SYNCS.PHASECHK.TRANS64.TRYWAIT P1, [R0+URZ+0xf0], R2 ;  /* 0x0000f002000075a7 */ /* 0x0022a400080211ff */
[----:B--2---:R-:W-:Y:S05]  /*95e0*/  @!P1 NANOSLEEP.SYNCS 0x989680 ;  /* 0x009896800000995d */ /* 0x004fea0003900000 */
[----:B------:R-:W2:Y:S02]  /*95f0*/  @!P1 SYNCS.PHASECHK.TRANS64 P1, [R0+URZ+0xf0], R2 ;  /* 0x0000f002000095a7 */ /* 0x000ea400080210ff */
[----:B--2---:R-:W-:Y:S05]  /*9600*/  @!P1 BRA `(.L_x_171) ;  /* 0xfffffffc00f09947 */ /* 0x004fea000383ffff */
[----:B------:R-:W-:Y:S05]  /*9610*/  BRA `(.L_x_172) ;  /* 0xffffffac00487947 */ /* 0x000fea000383ffff */
.L_x_84:
[----:B--2---:R2:W3:Y:S02]  /*9620*/  SYNCS.PHASECHK.TRANS64.TRYWAIT P0, [R12+URZ+0x70], R0 ;  /* 0x000070000c0075a7 */ /* 0x0044e400080011ff */
[----:B---3--:R-:W-:Y:S05]  /*9630*/  @!P0 NANOSLEEP.SYNCS 0x989680 ;  /* 0x009896800000895d */ /* 0x008fea0003900000 */
[----:B------:R-:W3:Y:S02]  /*9640*/  @!P0 SYNCS.PHASECHK.TRANS64 P0, [R12+URZ+0x70], R0 ;  /* 0x000070000c0085a7 */ /* 0x000ee400080010ff */
[----:B---3--:R-:W-:Y:S05]  /*9650*/  @!P0 BRA `(.L_x_84) ;  /* 0xfffffffc00f08947 */ /* 0x008fea000383ffff */
[----:B------:R-:W-:Y:S05]  /*9660*/  BRA `(.L_x_173) ;  /* 0xffffffb000707947 */ /* 0x000fea000383ffff */
.L_x_87:
[----:B-1----:R-:W-:Y:S07]  /*9670*/  MOV R0, UR21 ;  /* 0x0000001500007c02 */ /* 0x002fee0008000f00 */
.L_x_174:
[----:B-1----:R1:W2:Y:S02]  /*9680*/  SYNCS.PHASECHK.TRANS64.TRYWAIT P2, [R0+URZ+0x68], R6 ;  /* 0x00006806000075a7 */ /* 0x0022a400080411ff */
[----:B--2---:R-:W-:Y:S05]  /*9690*/  @!P2 NANOSLEEP.SYNCS 0x989680 ;  /* 0x009896800000a95d */ /* 0x004fea0003900000 */
[----:B------:R-:W2:Y:S02]  /*96a0*/  @!P2 SYNCS.PHASECHK.TRANS64 P2, [R0+URZ+0x68], R6 ;  /* 0x000068060000a5a7 */ /* 0x000ea400080410ff */
[----:B--2---:R-:W-:Y:S05]  /*96b0*/  @!P2 BRA `(.L_x_174) ;  /* 0xfffffffc00f0a947 */ /* 0x004fea000383ffff */
[----:B------:R-:W-:Y:S05]  /*96c0*/  BRA `(.L_x_86) ;  /* 0xffffffb400d87947 */ /* 0x000fea000383ffff */
.L_x_90:
[----:B------:R-:W-:Y:S07]  /*96d0*/  MOV R0, UR21 ;  /* 0x0000001500007c02 */ /* 0x000fee0008000f00 */
.L_x_175:
[----:B-1----:R1:W2:Y:S02]  /*96e0*/  SYNCS.PHASECHK.TRANS64.TRYWAIT P0, [R0+URZ+0x40], R9 ;  /* 0x00004009000075a7 */ /* 0x0022a400080011ff */
[----:B--2---:R-:W-:Y:S05]  /*96f0*/  @!P0 NANOSLEEP.SYNCS 0x989680 ;  /* 0x009896800000895d */ /* 0x004fea0003900000 */
[----:B------:R-:W2:Y:S02]  /*9700*/  @!P0 SYNCS.PHASECHK.TRANS64 P0, [R0+URZ+0x40], R9 ;  /* 0x00004009000085a7 */ /* 0x000ea400080010ff */
[----:B--2---:R-:W-:Y:S05]  /*9710*/  @!P0 BRA `(.L_x_175) ;  /* 0xfffffffc00f08947 */ /* 0x004fea000383ffff */
[----:B------:R-:W-:Y:S05]  /*9720*/  BRA `(.L_x_176) ;  /* 0xffffffb800347947 */ /* 0x000fea000383ffff */
.L_x_91:
[----:B------:R-:W-:Y:S07]  /*9730*/  MOV R0, UR21 ;  /* 0x0000001500007c02 */ /* 0x000fee0008000f00 */
.L_x_177:
[----:B-1----:R1:W2:Y:S02]  /*9740*/  SYNCS.PHASECHK.TRANS64.TRYWAIT P0, [R0+URZ+0x48], R9 ;  /* 0x00004809000075a7 */ /* 0x0022a400080011ff */
[----:B--2---:R-:W-:Y:S05]  /*9750*/  @!P0 NANOSLEEP.SYNCS 0x989680 ;  /* 0x009896800000895d */ /* 0x004fea0003900000 */
[----:B------:R-:W2:Y:S02]  /*9760*/  @!P0 SYNCS.PHASECHK.TRANS64 P0, [R0+URZ+0x48], R9 ;  /* 0x00004809000085a7 */ /* 0x000ea400080010ff */
[----:B--2---:R-:W-:Y:S05]  /*9770*/  @!P0 BRA `(.L_x_177) ;  /* 0xfffffffc00f08947 */ /* 0x004fea000383ffff */
[----:B------:R-:W-:Y:S05]  /*9780*/  BRA `(.L_x_178) ;  /* 0xffffffb800907947 */ /* 0x000fea000383ffff */
.L_x_92:
[----:B------:R-:W-:Y:S07]  /*9790*/  MOV R0, UR21 ;  /* 0x0000001500007c02 */ /* 0x000fee0008000f00 */
.L_x_179:
[----:B-1----:R1:W2:Y:S02]  /*97a0*/  SYNCS.PHASECHK.TRANS64.TRYWAIT P0, [R0+URZ+0x50], R9 ;  /* 0x00005009000075a7 */ /* 0x0022a400080011ff */
[----:B--2---:R-:W-:Y:S05]  /*97b0*/  @!P0 NANOSLEEP.SYNCS 0x989680 ;  /* 0x009896800000895d */ /* 0x004fea0003900000 */
[----:B------:R-:W2:Y:S02]  /*97c0*/  @!P0 SYNCS.PHASECHK.TRANS64 P0, [R0+URZ+0x50], R9 ;  /* 0x00005009000085a7 */ /* 0x000ea400080010ff */
[----:B--2---:R-:W-:Y:S05]  /*97d0*/  @!P0 BRA `(.L_x_179) ;  /* 0xfffffffc00f08947 */ /* 0x004fea000383ffff */
[----:B------:R-:W-:Y:S05]  /*97e0*/  BRA `(.L_x_180) ;  /* 0xffffffb800ec7947 */ /* 0x000fea000383ffff */
.L_x_93:
[----:B------:R-:W-:Y:S07]  /*97f0*/  MOV R0, UR21 ;  /* 0x0000001500007c02 */ /* 0x000fee0008000f00 */
.L_x_181:
[----:B-1----:R1:W2:Y:S02]  /*9800*/  SYNCS.PHASECHK.TRANS64.TRYWAIT P0, [R0+URZ+0x58], R9 ;  /* 0x00005809000075a7 */ /* 0x0022a400080011ff */
[----:B--2---:R-:W-:Y:S05]  /*9810*/  @!P0 NANOSLEEP.SYNCS 0x989680 ;  /* 0x009896800000895d */ /* 0x004fea0003900000 */
[----:B------:R-:W2:Y:S02]  /*9820*/  @!P0 SYNCS.PHASECHK.TRANS64 P0, [R0+URZ+0x58], R9 ;  /* 0x00005809000085a7 */ /* 0x000ea400080010ff */
[----:B--2---:R-:W-:Y:S05]  /*9830*/  @!P0 BRA `(.L_x_181) ;  /* 0xfffffffc00f08947 */ /* 0x004fea000383ffff */
[----:B------:R-:W-:Y:S05]  /*9840*/  BRA `(.L_x_182) ;  /* 0xffffffbc00487947 */ /* 0x000fea000383ffff */
.L_x_95:
[----:B------:R-:W-:-:S07]  /*9850*/  MOV R0, UR21 ;  /* 0x0000001500007c02 */ /* 0x000fce0008000f00 */
.L_x_183:
[----:B-1----:R1:W3:Y:S02]  /*9860*/  SYNCS.PHASECHK.TRANS64.TRYWAIT P0, [R0+URZ+0x40], R2 ;  /* 0x00004002000075a7 */ /* 0x0022e400080011ff */
[----:B---3--:R-:W-:Y:S05]  /*9870*/  @!P0 NANOSLEEP.SYNCS 0x989680 ;  /* 0x009896800000895d */ /* 0x008fea0003900000 */
[----:B------:R-:W3:Y:S02]  /*9880*/  @!P0 SYNCS.PHASECHK.TRANS64 P0, [R0+URZ+0x40], R2 ;  /* 0x00004002000085a7 */ /* 0x000ee400080010ff */
[----:B---3--:R-:W-:Y:S05]  /*9890*/  @!P0 BRA `(.L_x_183) ;  /* 0xfffffffc00f08947 */ /* 0x008fea000383ffff */
[----:B------:R-:W-:Y:S05]  /*98a0*/  BRA `(.L_x_184) ;  /* 0xffffffbc00d47947 */ /* 0x000fea000383ffff */
.L_x_96:
[----:B-1----:R-:W-:-:S07]  /*98b0*/  MOV R0, UR21 ;  /* 0x0000001500007c02 */ /* 0x002fce0008000f00 */
.L_x_185:
[----:B-1----:R1:W3:Y:S02]  /*98c0*/  SYNCS.PHASECHK.TRANS64.TRYWAIT P0, [R0+URZ+0x48], R2 ;  /* 0x00004802000075a7 */ /* 0x0022e400080011ff */
[----:B---3--:R-:W-:Y:S05]  /*98d0*/  @!P0 NANOSLEEP.SYNCS 0x989680 ;  /* 0x009896800000895d */ /* 0x008fea0003900000 */
[----:B------:R-:W3:Y:S02]  /*98e0*/  @!P0 SYNCS.PHASECHK.TRANS64 P0, [R0+URZ+0x48], R2 ;  /* 0x00004802000085a7 */ /* 0x000ee400080010ff */
[----:B---3--:R-:W-:Y:S05]  /*98f0*/  @!P0 BRA `(.L_x_185) ;  /* 0xfffffffc00f08947 */ /* 0x008fea000383ffff */
[----:B------:R-:W-:Y:S05]  /*9900*/  BRA `(.L_x_186) ;  /* 0xffffffbc00c47947 */ /* 0x000fea000383ffff */
.L_x_97:
[----:B-1----:R-:W-:-:S07]  /*9910*/  MOV R0, UR21 ;  /* 0x0000001500007c02 */ /* 0x002fce0008000f00 */
.L_x_187:
[----:B-1----:R1:W3:Y:S02]  /*9920*/  SYNCS.PHASECHK.TRANS64.TRYWAIT P0, [R0+URZ+0x50], R2 ;  /* 0x00005002000075a7 */ /* 0x0022e400080011ff */
[----:B---3--:R-:W-:Y:S05]  /*9930*/  @!P0 NANOSLEEP.SYNCS 0x989680 ;  /* 0x009896800000895d */ /* 0x008fea0003900000 */
[----:B------:R-:W3:Y:S02]  /*9940*/  @!P0 SYNCS.PHASECHK.TRANS64 P0, [R0+URZ+0x50], R2 ;  /* 0x00005002000085a7 */ /* 0x000ee400080010ff */
[----:B---3--:R-:W-:Y:S05]  /*9950*/  @!P0 BRA `(.L_x_187) ;  /* 0xfffffffc00f08947 */ /* 0x008fea000383ffff */
[----:B------:R-:W-:Y:S05]  /*9960*/  BRA `(.L_x_188) ;  /* 0xffffffbc00b47947 */ /* 0x000fea000383ffff */
.L_x_99:
[----:B--2---:R2:W3:Y:S02]  /*9970*/  SYNCS.PHASECHK.TRANS64.TRYWAIT P0, [R3+URZ+0x70], R0 ;  /* 0x00007000030075a7 */ /* 0x0044e400080011ff */
[----:B---3--:R-:W-:Y:S05]  /*9980*/  @!P0 NANOSLEEP.SYNCS 0x989680 ;  /* 0x009896800000895d */ /* 0x008fea0003900000 */
[----:B------:R-:W3:Y:S02]  /*9990*/  @!P0 SYNCS.PHASECHK.TRANS64 P0, [R3+URZ+0x70], R0 ;  /* 0x00007000030085a7 */ /* 0x000ee400080010ff */
[----:B---3--:R-:W-:Y:S05]  /*99a0*/  @!P0 BRA `(.L_x_99) ;  /* 0xfffffffc00f08947 */ /* 0x008fea000383ffff */
[----:B------:R-:W-:Y:S05]  /*99b0*/  BRA `(.L_x_189) ;  /* 0xffffffc000787947 */ /* 0x000fea000383ffff */
.L_x_110:
[----:B-1----:R-:W-:Y:S04]  /*99c0*/  MOV R2, UR43 ;  /* 0x0000002b00027c02 */ /* 0x002fe80008000f00 */
[----:B------:R1:W2:Y:S03]  /*99d0*/  SYNCS.PHASECHK.TRANS64.TRYWAIT P0, [R2+URZ+0x20], R3 ;  /* 0x00002003020075a7 */ /* 0x0002a600080011ff */
[----:B--2---:R-:W-:Y:S05]  /*99e0*/  @!P0 NANOSLEEP.SYNCS 0x989680 ;  /* 0x009896800000895d */ /* 0x004fea0003900000 */
[----:B------:R-:W2:Y:S02]  /*99f0*/  @!P0 SYNCS.PHASECHK.TRANS64 P0, [R2+URZ+0x20], R3 ;  /* 0x00002003020085a7 */ /* 0x000ea400080010ff */
[----:B--2---:R-:W-:Y:S05]  /*9a00*/  @!P0 BRA `(.L_x_110) ;  /* 0xfffffffc00ec8947 */ /* 0x004fea000383ffff */
[----:B------:R-:W-:Y:S05]  /*9a10*/  BRA `(.L_x_109) ;  /* 0xffffffcc00c87947 */ /* 0x000fea000383ffff */
.L_x_112:
[----:B-1----:R1:W3:Y:S02]  /*9a20*/  SYNCS.PHASECHK.TRANS64.TRYWAIT P1, [R54+URZ+0x90], R0 ;  /* 0x00009000360075a7 */ /* 0x0022e400080211ff */
[----:B---3--:R-:W-:Y:S05]  /*9a30*/  @!P1 NANOSLEEP.SYNCS 0x989680 ;  /* 0x009896800000995d */ /* 0x008fea0003900000 */
[----:B------:R-:W3:Y:S02]  /*9a40*/  @!P1 SYNCS.PHASECHK.TRANS64 P1, [R54+URZ+0x90], R0 ;  /* 0x00009000360095a7 */ /* 0x000ee400080210ff */
[----:B---3--:R-:W-:Y:S05]  /*9a50*/  @!P1 BRA `(.L_x_112) ;  /* 0xfffffffc00f09947 */ /* 0x008fea000383ffff */
[----:B------:R-:W-:Y:S05]  /*9a60*/  BRA `(.L_x_111) ;  /* 0xffffffcc00e87947 */ /* 0x000fea000383ffff */
.L_x_121:
[----:B--2---:R2:W3:Y:S02]  /*9a70*/  SYNCS.PHASECHK.TRANS64.TRYWAIT P0, [R2+URZ+0x20], R0 ;  /* 0x00002000020075a7 */ /* 0x0044e400080011ff */
[----:B---3--:R-:W-:Y:S05]  /*9a80*/  @!P0 NANOSLEEP.SYNCS 0x989680 ;  /* 0x009896800000895d */ /* 0x008fea0003900000 */
[----:B------:R-:W3:Y:S02]  /*9a90*/  @!P0 SYNCS.PHASECHK.TRANS64 P0, [R2+URZ+0x20], R0 ;  /* 0x00002000020085a7 */ /* 0x000ee400080010ff */
[----:B---3--:R-:W-:Y:S05]  /*9aa0*/  @!P0 BRA `(.L_x_121) ;  /* 0xfffffffc00f08947 */ /* 0x008fea000383ffff */
[----:B------:R-:W-:Y:S05]  /*9ab0*/  BRA `(.L_x_120) ;  /* 0xffffffd400f87947 */ /* 0x000fea000383ffff */
.L_x_129:
[----:B--2---:R2:W3:Y:S02]  /*9ac0*/  SYNCS.PHASECHK.TRANS64.TRYWAIT P0, [R2+URZ+0x20], R4 ;  /* 0x00002004020075a7 */ /* 0x0044e400080011ff */
[----:B---3--:R-:W-:Y:S05]  /*9ad0*/  @!P0 NANOSLEEP.SYNCS 0x989680 ;  /* 0x009896800000895d */ /* 0x008fea0003900000 */
[----:B------:R-:W3:Y:S02]  /*9ae0*/  @!P0 SYNCS.PHASECHK.TRANS64 P0, [R2+URZ+0x20], R4 ;  /* 0x00002004020085a7 */ /* 0x000ee400080010ff */
[----:B---3--:R-:W-:Y:S05]  /*9af0*/  @!P0 BRA `(.L_x_129) ;  /* 0xfffffffc00f08947 */ /* 0x008fea000383ffff */
[----:B------:R-:W-:Y:S05]  /*9b00*/  BRA `(.L_x_128) ;  /* 0xffffffe000187947 */ /* 0x000fea000383ffff */
.L_x_137:
[----:B--2---:R2:W3:Y:S02]  /*9b10*/  SYNCS.PHASECHK.TRANS64.TRYWAIT P0, [R3+URZ+0x20], R0 ;  /* 0x00002000030075a7 */ /* 0x0044e400080011ff */
[----:B---3--:R-:W-:Y:S05]  /*9b20*/  @!P0 NANOSLEEP.SYNCS 0x989680 ;  /* 0x009896800000895d */ /* 0x008fea0003900000 */
[----:B------:R-:W3:Y:S02]  /*9b30*/  @!P0 SYNCS.PHASECHK.TRANS64 P0, [R3+URZ+0x20], R0 ;  /* 0x00002000030085a7 */ /* 0x000ee400080010ff */
[----:B---3--:R-:W-:Y:S05]  /*9b40*/  @!P0 BRA `(.L_x_137) ;  /* 0xfffffffc00f08947 */ /* 0x008fea000383ffff */
[----:B------:R-:W-:Y:S05]  /*9b50*/  BRA `(.L_x_136) ;  /* 0xffffffe800387947 */ /* 0x000fea000383ffff */
        .weak           $__internal_0_$__cuda_sm10x_tcgen05_guardrail_trap_col_being_dealloced_not_returned_by_alloc
        .type           $__internal_0_$__cuda_sm10x_tcgen05_guardrail_trap_col_being_dealloced_not_returned_by_alloc,@function
        .size           $__internal_0_$__cuda_sm10x_tcgen05_guardrail_trap_col_being_dealloced_not_returned_by_alloc,($__internal_1_$__cuda_sm10x_tcgen05_guardrail_trap_phase_invalid_during_alloc - $__internal_0_$__cuda_sm10x_tcgen05_guardrail_trap_col_being_dealloced_not_returned_by_alloc)
$__internal_0_$__cuda_sm10x_tcgen05_guardrail_trap_col_being_dealloced_not_returned_by_alloc:
[----:B------:R-:W-:Y:S05]  /*9b60*/  BPT.TRAP 0x1 ;  /* 0x000000040000795c */ /* 0x000fea0000300000 */
[----:B------:R-:W-:-:S04]  /*9b70*/  HFMA2 R3, -RZ, RZ, 0, 0 ;  /* 0x00000000ff037431 */ /* 0x000fc800000001ff */
[----:B------:R-:W-:Y:S05]  /*9b80*/  RET.REL.NODEC R2 `(_ZN7cutlass13device_kernelINS_4gemm6kernel13GemmUniversalIN4cute5tupleIJiiiiEEENS1_10collective13CollectiveMmaINS1_35MainloopSm100TmaUmmaWarpSpecializedILi2ELi2ELi4ENS5_IJNS4_1CILi4EEESB_NSA_ILi1EEEEEEEENS5_IJNSA_ILi128EEESF_NSA_ILi64EEEEEENS_6half_tENS5_IJlSC_lEEESI_SJ_NS4_8TiledMMAINS4_8MMA_AtomIJNS4_26SM100_MMA_F16BF16_2x1SM_SSISI_SI_fLi128ELi128ELNS4_4UMMA5MajorE0ELSO_0ELNSN_7ScaleInE0ELSP_0EEEEEENS4_6LayoutINS5_IJSC_SC_SC_EEENS5_IJNSA_ILi0EEESU_SU_EEEEENS5_IJNS4_10UnderscoreESX_SX_EEEEENS4_28SM100_TMA_2SM_LOAD_MULTICASTENS4_14ComposedLayoutINS4_7SwizzleILi3ELi4ELi3EEENS4_18smem_ptr_flag_bitsILi16EEENSS_INS5_IJNSA_ILi8EEESG_EEENS5_IJSG_SC_EEEEEEEvNS4_8identityES10_S1A_vS1B_EENS_8epilogue10collective18CollectiveEpilogueINS1D_23Sm100TmaWarpSpecializedILi4ELi2ELi16ELb1ELb0EEEJNS5_IJSG_SF_SG_EEENS5_IJNSS_ISG_SC_EENSS_INS5_IJNSA_ILi16EEENSA_ILi2EEEEEENS5_IJSC_SG_EEEEEEEESI_SJ_SI_SJ_NS1D_6fusion15FusionCallbacksIS1H_NS1Q_17LinearCombinationISI_fSI_fLNS_15FloatRoundStyleE2EEES1I_S1P_JEEENS4_5SM1004TMEM4LOAD26SM100_TMEM_LOAD_32dp32b16xENS4_13SM90_TMA_LOADENS11_INS12_ILi1ELi4ELi3EEES15_NSS_INS5_IJS16_S1K_EEENS5_IJS1K_SC_EEEEEEENS4_39AutoVectorizingCopyWithAssumedAlignmentILi128EEENS4_14SM90_TMA_STOREES25_S27_S27_EEEvvEEEEvNT_6ParamsE) ;  /* 0xffffff64021c7950 */ /* 0x000fea0003c3ffff */
        .weak           $__internal_1_$__cuda_sm10x_tcgen05_guardrail_trap_phase_invalid_during_alloc
        .type           $__internal_1_$__cuda_sm10x_tcgen05_guardrail_trap_phase_invalid_during_alloc,@function
        .size           $__internal_1_$__cuda_sm10x_tcgen05_guardrail_trap_phase_invalid_during_alloc,($__internal_2_$__cuda_sm10x_tcgen05_guardrail_trap_unallocated_columns_being_dealloced - $__internal_1_$__cuda_sm10x_tcgen05_guardrail_trap_phase_invalid_during_alloc)
$__internal_1_$__cuda_sm10x_tcgen05_guardrail_trap_phase_invalid_during_alloc:
[----:B------:R-:W-:Y:S05]  /*9b90*/  BPT.TRAP 0x1 ;  /* 0x000000040000795c */ /* 0x000fea0000300000 */
[----:B------:R-:W-:-:S04]  /*9ba0*/  MOV R5, 0x0 ;  /* 0x0000000000057802 */ /* 0x000fc80000000f00 */
[----:B------:R-:W-:Y:S05]  /*9bb0*/  RET.REL.NODEC R4 `(_ZN7cutlass13device_kernelINS_4gemm6kernel13GemmUniversalIN4cute5tupleIJiiiiEEENS1_10collective13CollectiveMmaINS1_35MainloopSm100TmaUmmaWarpSpecializedILi2ELi2ELi4ENS5_IJNS4_1CILi4EEESB_NSA_ILi1EEEEEEEENS5_IJNSA_ILi128EEESF_NSA_ILi64EEEEEENS_6half_tENS5_IJlSC_lEEESI_SJ_NS4_8TiledMMAINS4_8MMA_AtomIJNS4_26SM100_MMA_F16BF16_2x1SM_SSISI_SI_fLi128ELi128ELNS4_4UMMA5MajorE0ELSO_0ELNSN_7ScaleInE0ELSP_0EEEEEENS4_6LayoutINS5_IJSC_SC_SC_EEENS5_IJNSA_ILi0EEESU_SU_EEEEENS5_IJNS4_10UnderscoreESX_SX_EEEEENS4_28SM100_TMA_2SM_LOAD_MULTICASTENS4_14ComposedLayoutINS4_7SwizzleILi3ELi4ELi3EEENS4_18smem_ptr_flag_bitsILi16EEENSS_INS5_IJNSA_ILi8EEESG_EEENS5_IJSG_SC_EEEEEEEvNS4_8identityES10_S1A_vS1B_EENS_8epilogue10collective18CollectiveEpilogueINS1D_23Sm100TmaWarpSpecializedILi4ELi2ELi16ELb1ELb0EEEJNS5_IJSG_SF_SG_EEENS5_IJNSS_ISG_SC_EENSS_INS5_IJNSA_ILi16EEENSA_ILi2EEEEEENS5_IJSC_SG_EEEEEEEESI_SJ_SI_SJ_NS1D_6fusion15FusionCallbacksIS1H_NS1Q_17LinearCombinationISI_fSI_fLNS_15FloatRoundStyleE2EEES1I_S1P_JEEENS4_5SM1004TMEM4LOAD26SM100_TMEM_LOAD_32dp32b16xENS4_13SM90_TMA_LOADENS11_INS12_ILi1ELi4ELi3EEES15_NSS_INS5_IJS16_S1K_EEENS5_IJS1K_SC_EEEEEEENS4_39AutoVectorizingCopyWithAssumedAlignmentILi128EEENS4_14SM90_TMA_STOREES25_S27_S27_EEEvvEEEEvNT_6ParamsE) ;  /* 0xffffff6404107950 */ /* 0x000fea0003c3ffff */
        .weak           $__internal_2_$__cuda_sm10x_tcgen05_guardrail_trap_unallocated_columns_being_dealloced
        .type           $__internal_2_$__cuda_sm10x_tcgen05_guardrail_trap_unallocated_columns_being_dealloced,@function
        .size           $__internal_2_$__cuda_sm10x_tcgen05_guardrail_trap_unallocated_columns_being_dealloced,(.L_x_191 - $__internal_2_$__cuda_sm10x_tcgen05_guardrail_trap_unallocated_columns_being_dealloced)
$__internal_2_$__cuda_sm10x_tcgen05_guardrail_trap_unallocated_columns_being_dealloced:
[----:B------:R-:W-:Y:S05]  /*9bc0*/  BPT.TRAP 0x1 ;  /* 0x000000040000795c */ /* 0x000fea0000300000 */
[----:B------:R-:W-:-:S04]  /*9bd0*/  HFMA2 R3, -RZ, RZ, 0, 0 ;  /* 0x00000000ff037431 */ /* 0x000fc800000001ff */
[----:B------:R-:W-:Y:S05]  /*9be0*/  RET.REL.NODEC R2 `(_ZN7cutlass13device_kernelINS_4gemm6kernel13GemmUniversalIN4cute5tupleIJiiiiEEENS1_10collective13CollectiveMmaINS1_35MainloopSm100TmaUmmaWarpSpecializedILi2ELi2ELi4ENS5_IJNS4_1CILi4EEESB_NSA_ILi1EEEEEEEENS5_IJNSA_ILi128EEESF_NSA_ILi64EEEEEENS_6half_tENS5_IJlSC_lEEESI_SJ_NS4_8TiledMMAINS4_8MMA_AtomIJNS4_26SM100_MMA_F16BF16_2x1SM_SSISI_SI_fLi128ELi128ELNS4_4UMMA5MajorE0ELSO_0ELNSN_7ScaleInE0ELSP_0EEEEEENS4_6LayoutINS5_IJSC_SC_SC_EEENS5_IJNSA_ILi0EEESU_SU_EEEEENS5_IJNS4_10UnderscoreESX_SX_EEEEENS4_28SM100_TMA_2SM_LOAD_MULTICASTENS4_14ComposedLayoutINS4_7SwizzleILi3ELi4ELi3EEENS4_18smem_ptr_flag_bitsILi16EEENSS_INS5_IJNSA_ILi8EEESG_EEENS5_IJSG_SC_EEEEEEEvNS4_8identityES10_S1A_vS1B_EENS_8epilogue10collective18CollectiveEpilogueINS1D_23Sm100TmaWarpSpecializedILi4ELi2ELi16ELb1ELb0EEEJNS5_IJSG_SF_SG_EEENS5_IJNSS_ISG_SC_EENSS_INS5_IJNSA_ILi16EEENSA_ILi2EEEEEENS5_IJSC_SG_EEEEEEEESI_SJ_SI_SJ_NS1D_6fusion15FusionCallbacksIS1H_NS1Q_17LinearCombinationISI_fSI_fLNS_15FloatRoundStyleE2EEES1I_S1P_JEEENS4_5SM1004TMEM4LOAD26SM100_TMEM_LOAD_32dp32b16xENS4_13SM90_TMA_LOADENS11_INS12_ILi1ELi4ELi3EEES15_NSS_INS5_IJS16_S1K_EEENS5_IJS1K_SC_EEEEEEENS4_39AutoVectorizingCopyWithAssumedAlignmentILi128EEENS4_14SM90_TMA_STOREES25_S27_S27_EEEvvEEEEvNT_6ParamsE) ;  /* 0xffffff6402047950 */ /* 0x000fea0003c3ffff */
.L_x_190:
[----:B------:R-:W-:-:S00]  /*9bf0*/  BRA `(.L_x_190) ;  /* 0xfffffffc00fc7947 */ /* 0x000fc0000383ffff */
[----:B------:R-:W-:-:S00]  /*9c00*/  NOP ;  /* 0x0000000000007918 */ /* 0x000fc00000000000 */
[----:B------:R-:W-:-:S00]  /*9c10*/  NOP ;  /* 0x0000000000007918 */ /* 0x000fc00000000000 */
[----:B------:R-:W-:-:S00]  /*9c20*/  NOP ;  /* 0x0000000000007918 */ /* 0x000fc00000000000 */
[----:B------:R-:W-:-:S00]  /*9c30*/  NOP ;  /* 0x0000000000007918 */ /* 0x000fc00000000000 */
[----:B------:R-:W-:-:S00]  /*9c40*/  NOP ;  /* 0x0000000000007918 */ /* 0x000fc00000000000 */
[----:B------:R-:W-:-:S00]  /*9c50*/  NOP ;  /* 0x0000000000007918 */ /* 0x000fc00000000000 */
[----:B------:R-:W-:-:S00]  /*9c60*/  NOP ;  /* 0x0000000000007918 */ /* 0x000fc00000000000 */
[----:B------:R-:W-:-:S00]  /*9c70*/  NOP ;  /* 0x0000000000007918 */ /* 0x000fc00000000000 */
.L_x_191:


//--------------------- .nv.global.init           --------------------------
	.section	.nv.global.init,"aw",@progbits
.nv.global.init:
	.type		$str$27,@object
	.size		$str$27,($str$28 - $str$27)
$str$27:
        /*0000*/ 	.byte	0x28, 0x61, 0x64, 0x64, 0x72, 0x65, 0x73, 0x73, 0x20, 0x26, 0x20, 0x6d, 0x61, 0x73, 0x6b, 0x29
        /*0010*/ 	.byte	0x20, 0x3d, 0x3d, 0x20, 0x30, 0x00
	.type		$str$28,@object
	.size		$str$28,($str$26 - $str$28)
$str$28:
        /*0016*/ 	.byte	0x2f, 0x74, 0x6d, 0x70, 0x2f, 0x63, 0x75, 0x74, 0x6c, 0x61, 0x73, 0x73, 0x5f, 0x73, 0x77, 0x65
        /*0026*/ 	.byte	0x65, 0x70, 0x5f, 0x73, 0x72, 0x63, 0x2f, 0x69, 0x6e, 0x63, 0x6c, 0x75, 0x64, 0x65, 0x2f, 0x63
        /*0036*/ 	.byte	0x75, 0x74, 0x65, 0x2f, 0x70, 0x6f, 0x69, 0x6e, 0x74, 0x65, 0x72, 0x5f, 0x66, 0x6c, 0x61, 0x67
        /*0046*/ 	.byte	0x67, 0x65, 0x64, 0x2e, 0x68, 0x70, 0x70, 0x00
	.type		$str$26,@object
	.size		$str$26,($str$25 - $str$26)
$str$26:
        /*004e*/ 	.byte	0x2f, 0x74, 0x6d, 0x70, 0x2f, 0x63, 0x75, 0x74, 0x6c, 0x61, 0x73, 0x73, 0x5f, 0x73, 0x77, 0x65
        /*005e*/ 	.byte	0x65, 0x70, 0x5f, 0x73, 0x72, 0x63, 0x2f, 0x69, 0x6e, 0x63, 0x6c, 0x75, 0x64, 0x65, 0x2f, 0x63
        /*006e*/ 	.byte	0x75, 0x74, 0x65, 0x2f, 0x61, 0x74, 0x6f, 0x6d, 0x2f, 0x63, 0x6f, 0x70, 0x79, 0x5f, 0x74, 0x72
        /*007e*/ 	.byte	0x61, 0x69, 0x74, 0x73, 0x5f, 0x73, 0x6d, 0x31, 0x30, 0x30, 0x2e, 0x68, 0x70, 0x70, 0x00
	.type		$str$25,@object
	.size		$str$25,(__unnamed_1 - $str$25)
$str$25:
        /*008d*/ 	.byte	0x28, 0x28, 0x75, 0x69, 0x6e, 0x74, 0x33, 0x32, 0x5f, 0x74, 0x28, 0x74, 0x68, 0x72, 0x65, 0x61
        /*009d*/ 	.byte	0x64, 0x49, 0x64, 0x78, 0x2e, 0x78, 0x29, 0x20, 0x2f, 0x20, 0x33, 0x32, 0x29, 0x20, 0x25, 0x20
        /*00ad*/ 	.byte	0x34, 0x29, 0x20, 0x3d, 0x3d, 0x20, 0x28, 0x28, 0x28, 0x74, 0x6d, 0x65, 0x6d, 0x5f, 0x61, 0x64
        /*00bd*/ 	.byte	0x64, 0x72, 0x20, 0x3e, 0x3e, 0x20, 0x31, 0x36, 0x29, 0x20, 0x2f, 0x20, 0x33, 0x32, 0x29, 0x20
        /*00cd*/ 	.byte	0x25, 0x20, 0x34, 0x29, 0x00
	.type		__unnamed_1,@object
	.size		__unnamed_1,(__unnamed_2 - __unnamed_1)
__unnamed_1:
        /*00d2*/ 	.byte	0x61, 0x75, 0x74, 0x6f, 0x20, 0x63, 0x75, 0x74, 0x65, 0x3a, 0x3a, 0x61, 0x73, 0x5f, 0x70, 0x6f
        /* <DEDUP_REMOVED lines=24> */
        /*0262*/ 	.byte	0x34, 0x38, 0x3e, 0x3e, 0x3e, 0x3e, 0x5d, 0x00
	.type		__unnamed_2,@object
	.size		__unnamed_2,(.L_2 - __unnamed_2)
__unnamed_2:
        /* <DEDUP_REMOVED lines=40> */
        /*04ea*/ 	.byte	0x3a, 0x3a, 0x43, 0x3c, 0x30, 0x3e, 0x3e, 0x3e, 0x3e, 0x5d, 0x00
.L_2:


//--------------------- .nv.shared._ZN7cutlass13device_kernelINS_4gemm6kernel13GemmUniversalIN4cute5tupleIJiiiiEEENS1_10collective13CollectiveMmaINS1_35MainloopSm100TmaUmmaWarpSpecializedILi2ELi2ELi4ENS5_IJNS4_1CILi4EEESB_NSA_ILi1EEEEEEEENS5_IJNSA_ILi128EEESF_NSA_ILi64EEEEEENS_6half_tENS5_IJlSC_lEEESI_SJ_NS4_8TiledMMAINS4_8MMA_AtomIJNS4_26SM100_MMA_F16BF16_2x1SM_SSISI_SI_fLi128ELi128ELNS4_4UMMA5MajorE0ELSO_0ELNSN_7ScaleInE0ELSP_0EEEEEENS4_6LayoutINS5_IJSC_SC_SC_EEENS5_IJNSA_ILi0EEESU_SU_EEEEENS5_IJNS4_10UnderscoreESX_SX_EEEEENS4_28SM100_TMA_2SM_LOAD_MULTICASTENS4_14ComposedLayoutINS4_7SwizzleILi3ELi4ELi3EEENS4_18smem_ptr_flag_bitsILi16EEENSS_INS5_IJNSA_ILi8EEESG_EEENS5_IJSG_SC_EEEEEEEvNS4_8identityES10_S1A_vS1B_EENS_8epilogue10collective18CollectiveEpilogueINS1D_23Sm100TmaWarpSpecializedILi4ELi2ELi16ELb1ELb0EEEJNS5_IJSG_SF_SG_EEENS5_IJNSS_ISG_SC_EENSS_INS5_IJNSA_ILi16EEENSA_ILi2EEEEEENS5_IJSC_SG_EEEEEEEESI_SJ_SI_SJ_NS1D_6fusion15FusionCallbacksIS1H_NS1Q_17LinearCombinationISI_fSI_fLNS_15FloatRoundStyleE2EEES1I_S1P_JEEENS4_5SM1004TMEM4LOAD26SM100_TMEM_LOAD_32dp32b16xENS4_13SM90_TMA_LOADENS11_INS12_ILi1ELi4ELi3EEES15_NSS_INS5_IJS16_S1K_EEENS5_IJS1K_SC_EEEEEEENS4_39AutoVectorizingCopyWithAssumedAlignmentILi128EEENS4_14SM90_TMA_STOREES25_S27_S27_EEEvvEEEEvNT_6ParamsE --------------------------
	.section	.nv.shared._ZN7cutlass13device_kernelINS_4gemm6kernel13GemmUniversalIN4cute5tupleIJiiiiEEENS1_10collective13CollectiveMmaINS1_35MainloopSm100TmaUmmaWarpSpecializedILi2ELi2ELi4ENS5_IJNS4_1CILi4EEESB_NSA_ILi1EEEEEEEENS5_IJNSA_ILi128EEESF_NSA_ILi64EEEEEENS_6half_tENS5_IJlSC_lEEESI_SJ_NS4_8TiledMMAINS4_8MMA_AtomIJNS4_26SM100_MMA_F16BF16_2x1SM_SSISI_SI_fLi128ELi128ELNS4_4UMMA5MajorE0ELSO_0ELNSN_7ScaleInE0ELSP_0EEEEEENS4_6LayoutINS5_IJSC_SC_SC_EEENS5_IJNSA_ILi0EEESU_SU_EEEEENS5_IJNS4_10UnderscoreESX_SX_EEEEENS4_28SM100_TMA_2SM_LOAD_MULTICASTENS4_14ComposedLayoutINS4_7SwizzleILi3ELi4ELi3EEENS4_18smem_ptr_flag_bitsILi16EEENSS_INS5_IJNSA_ILi8EEESG_EEENS5_IJSG_SC_EEEEEEEvNS4_8identityES10_S1A_vS1B_EENS_8epilogue10collective18CollectiveEpilogueINS1D_23Sm100TmaWarpSpecializedILi4ELi2ELi16ELb1ELb0EEEJNS5_IJSG_SF_SG_EEENS5_IJNSS_ISG_SC_EENSS_INS5_IJNSA_ILi16EEENSA_ILi2EEEEEENS5_IJSC_SG_EEEEEEEESI_SJ_SI_SJ_NS1D_6fusion15FusionCallbacksIS1H_NS1Q_17LinearCombinationISI_fSI_fLNS_15FloatRoundStyleE2EEES1I_S1P_JEEENS4_5SM1004TMEM4LOAD26SM100_TMEM_LOAD_32dp32b16xENS4_13SM90_TMA_LOADENS11_INS12_ILi1ELi4ELi3EEES15_NSS_INS5_IJS16_S1K_EEENS5_IJS1K_SC_EEEEEEENS4_39AutoVectorizingCopyWithAssumedAlignmentILi128EEENS4_14SM90_TMA_STOREES25_S27_S27_EEEvvEEEEvNT_6ParamsE,"aw",@nobits
	.sectionflags	@""
	.align	16
	.zero		1024


//--------------------- .nv.shared.reserved.0     --------------------------
	.section	.nv.shared.reserved.0,"aw",@nobits
	.weak		__nv_reservedSMEM_offset_0_alias
	.size		__nv_reservedSMEM_offset_0_alias, 0, 64
	.other		__nv_reservedSMEM_offset_0_alias,@"STO_CUDA_RESERVED_SHARED STV_DEFAULT"
__nv_reservedSMEM_offset_0_alias:
	.zero		0
.nv.shared.reserved.0:
	.zero		64
	.weak		__nv_reservedSMEM_tcgen05_partition
	.type		__nv_reservedSMEM_tcgen05_partition,@object
	.size		__nv_reservedSMEM_tcgen05_partition,(.L_0 - __nv_reservedSMEM_tcgen05_partition)
__nv_reservedSMEM_tcgen05_partition:
	.zero		32
.L_0:


//--------------------- .nv.global                --------------------------
	.section	.nv.global,"aw",@nobits
.nv.global:
	.type		_ZN40_INTERNAL_05fcdcbd_4_k_cu_2fc624f9_297884cute1_E,@object
	.size		_ZN40_INTERNAL_05fcdcbd_4_k_cu_2fc624f9_297884cute1_E,(_ZN40_INTERNAL_05fcdcbd_4_k_cu_2fc624f9_297884cuda3std3__45__cpo6cbeginE - _ZN40_INTERNAL_05fcdcbd_4_k_cu_2fc624f9_297884cute1_E)
_ZN40_INTERNAL_05fcdcbd_4_k_cu_2fc624f9_297884cute1_E:
	.zero		1
	.type		_ZN40_INTERNAL_05fcdcbd_4_k_cu_2fc624f9_297884cuda3std3__45__cpo6cbeginE,@object
	.size		_ZN40_INTERNAL_05fcdcbd_4_k_cu_2fc624f9_297884cuda3std3__45__cpo6cbeginE,(_ZN40_INTERNAL_05fcdcbd_4_k_cu_2fc624f9_297884cuda3std3__48in_placeE - _ZN40_INTERNAL_05fcdcbd_4_k_cu_2fc624f9_297884cuda3std3__45__cpo6cbeginE)
_ZN40_INTERNAL_05fcdcbd_4_k_cu_2fc624f9_297884cuda3std3__45__cpo6cbeginE:
	.zero		1
	.type		_ZN40_INTERNAL_05fcdcbd_4_k_cu_2fc624f9_297884cuda3std3__48in_placeE,@object
	.size		_ZN40_INTERNAL_05fcdcbd_4_k_cu_2fc624f9_297884cuda3std3__48in_placeE,(_ZN40_INTERNAL_05fcdcbd_4_k_cu_2fc624f9_297884cuda3std6ranges3__45__cpo9iter_moveE - _ZN40_INTERNAL_05fcdcbd_4_k_cu_2fc624f9_297884cuda3std3__48in_placeE)
_ZN40_INTERNAL_05fcdcbd_4_k_cu_2fc624f9_297884cuda3std3__48in_placeE:
	.zero		1
	.type		_ZN40_INTERNAL_05fcdcbd_4_k_cu_2fc624f9_297884cuda3std6ranges3__45__cpo9iter_moveE,@object
	.size		_ZN40_INTERNAL_05fcdcbd_4_k_cu_2fc624f9_297884cuda3std6ranges3__45__cpo9iter_moveE,(_ZN40_INTERNAL_05fcdcbd_4_k_cu_2fc624f9_297884cuda3std3__45__cpo5beginE - _ZN40_INTERNAL_05fcdcbd_4_k_cu_2fc624f9_297884cuda3std6ranges3__45__cpo9iter_moveE)
_ZN40_INTERNAL_05fcdcbd_4_k_cu_2fc624f9_297884cuda3std6ranges3__45__cpo9iter_moveE:
	.zero		1
	.type		_ZN40_INTERNAL_05fcdcbd_4_k_cu_2fc624f9_297884cuda3std3__45__cpo5beginE,@object
	.size		_ZN40_INTERNAL_05fcdcbd_4_k_cu_2fc624f9_297884cuda3std3__45__cpo5beginE,(_ZN40_INTERNAL_05fcdcbd_4_k_cu_2fc624f9_297884cuda3std3__442_GLOBAL__N__05fcdcbd_4_k_cu_2fc624f9_297886ignoreE - _ZN40_INTERNAL_05fcdcbd_4_k_cu_2fc624f9_297884cuda3std3__45__cpo5beginE)
_ZN40_INTERNAL_05fcdcbd_4_k_cu_2fc624f9_297884cuda3std3__45__cpo5beginE:
	.zero		1
	.type		_ZN40_INTERNAL_05fcdcbd_4_k_cu_2fc624f9_297884cuda3std3__442_GLOBAL__N__05fcdcbd_4_k_cu_2fc624f9_297886ignoreE,@object
	.size		_ZN40_INTERNAL_05fcdcbd_4_k_cu_2fc624f9_297884cuda3std3__442_GLOBAL__N__05fcdcbd_4_k_cu_2fc624f9_297886ignoreE,(_ZN40_INTERNAL_05fcdcbd_4_k_cu_2fc624f9_297884cute7productE - _ZN40_INTERNAL_05fcdcbd_4_k_cu_2fc624f9_297884cuda3std3__442_GLOBAL__N__05fcdcbd_4_k_cu_2fc624f9_297886ignoreE)
_ZN40_INTERNAL_05fcdcbd_4_k_cu_2fc624f9_297884cuda3std3__442_GLOBAL__N__05fcdcbd_4_k_cu_2fc624f9_297886ignoreE:
	.zero		1
	.type		_ZN40_INTERNAL_05fcdcbd_4_k_cu_2fc624f9_297884cute7productE,@object
	.size		_ZN40_INTERNAL_05fcdcbd_4_k_cu_2fc624f9_297884cute7productE,(_ZN40_INTERNAL_05fcdcbd_4_k_cu_2fc624f9_297884cuda3std3__45__cpo3endE - _ZN40_INTERNAL_05fcdcbd_4_k_cu_2fc624f9_297884cute7productE)
_ZN40_INTERNAL_05fcdcbd_4_k_cu_2fc624f9_297884cute7productE:
	.zero		1
	.type		_ZN40_INTERNAL_05fcdcbd_4_k_cu_2fc624f9_297884cuda3std3__45__cpo3endE,@object
	.size		_ZN40_INTERNAL_05fcdcbd_4_k_cu_2fc624f9_297884cuda3std3__45__cpo3endE,(_ZN40_INTERNAL_05fcdcbd_4_k_cu_2fc624f9_297884cuda3std3__419piecewise_constructE - _ZN40_INTERNAL_05fcdcbd_4_k_cu_2fc624f9_297884cuda3std3__45__cpo3endE)
_ZN40_INTERNAL_05fcdcbd_4_k_cu_2fc624f9_297884cuda3std3__45__cpo3endE:
	.zero		1
	.type		_ZN40_INTERNAL_05fcdcbd_4_k_cu_2fc624f9_297884cuda3std3__419piecewise_constructE,@object
	.size		_ZN40_INTERNAL_05fcdcbd_4_k_cu_2fc624f9_297884cuda3std3__419piecewise_constructE,(_ZN40_INTERNAL_05fcdcbd_4_k_cu_2fc624f9_297884cuda3std3__45__cpo4cendE - _ZN40_INTERNAL_05fcdcbd_4_k_cu_2fc624f9_297884cuda3std3__419piecewise_constructE)
_ZN40_INTERNAL_05fcdcbd_4_k_cu_2fc624f9_297884cuda3std3__419piecewise_constructE:
	.zero		1
	.type		_ZN40_INTERNAL_05fcdcbd_4_k_cu_2fc624f9_297884cuda3std3__45__cpo4cendE,@object
	.size		_ZN40_INTERNAL_05fcdcbd_4_k_cu_2fc624f9_297884cuda3std3__45__cpo4cendE,(_ZN40_INTERNAL_05fcdcbd_4_k_cu_2fc624f9_297884cuda3std6ranges3__45__cpo4swapE - _ZN40_INTERNAL_05fcdcbd_4_k_cu_2fc624f9_297884cuda3std3__45__cpo4cendE)
_ZN40_INTERNAL_05fcdcbd_4_k_cu_2fc624f9_297884cuda3std3__45__cpo4cendE:
	.zero		1
	.type		_ZN40_INTERNAL_05fcdcbd_4_k_cu_2fc624f9_297884cuda3std6ranges3__45__cpo4swapE,@object
	.size		_ZN40_INTERNAL_05fcdcbd_4_k_cu_2fc624f9_297884cuda3std6ranges3__45__cpo4swapE,(.L_10 - _ZN40_INTERNAL_05fcdcbd_4_k_cu_2fc624f9_297884cuda3std6ranges3__45__cpo4swapE)
_ZN40_INTERNAL_05fcdcbd_4_k_cu_2fc624f9_297884cuda3std6ranges3__45__cpo4swapE:
	.zero		1
.L_10:


//--------------------- .nv.constant0._ZN7cutlass13device_kernelINS_4gemm6kernel13GemmUniversalIN4cute5tupleIJiiiiEEENS1_10collective13CollectiveMmaINS1_35MainloopSm100TmaUmmaWarpSpecializedILi2ELi2ELi4ENS5_IJNS4_1CILi4EEESB_NSA_ILi1EEEEEEEENS5_IJNSA_ILi128EEESF_NSA_ILi64EEEEEENS_6half_tENS5_IJlSC_lEEESI_SJ_NS4_8TiledMMAINS4_8MMA_AtomIJNS4_26SM100_MMA_F16BF16_2x1SM_SSISI_SI_fLi128ELi128ELNS4_4UMMA5MajorE0ELSO_0ELNSN_7ScaleInE0ELSP_0EEEEEENS4_6LayoutINS5_IJSC_SC_SC_EEENS5_IJNSA_ILi0EEESU_SU_EEEEENS5_IJNS4_10UnderscoreESX_SX_EEEEENS4_28SM100_TMA_2SM_LOAD_MULTICASTENS4_14ComposedLayoutINS4_7SwizzleILi3ELi4ELi3EEENS4_18smem_ptr_flag_bitsILi16EEENSS_INS5_IJNSA_ILi8EEESG_EEENS5_IJSG_SC_EEEEEEEvNS4_8identityES10_S1A_vS1B_EENS_8epilogue10collective18CollectiveEpilogueINS1D_23Sm100TmaWarpSpecializedILi4ELi2ELi16ELb1ELb0EEEJNS5_IJSG_SF_SG_EEENS5_IJNSS_ISG_SC_EENSS_INS5_IJNSA_ILi16EEENSA_ILi2EEEEEENS5_IJSC_SG_EEEEEEEESI_SJ_SI_SJ_NS1D_6fusion15FusionCallbacksIS1H_NS1Q_17LinearCombinationISI_fSI_fLNS_15FloatRoundStyleE2EEES1I_S1P_JEEENS4_5SM1004TMEM4LOAD26SM100_TMEM_LOAD_32dp32b16xENS4_13SM90_TMA_LOADENS11_INS12_ILi1ELi4ELi3EEES15_NSS_INS5_IJS16_S1K_EEENS5_IJS1K_SC_EEEEEEENS4_39AutoVectorizingCopyWithAssumedAlignmentILi128EEENS4_14SM90_TMA_STOREES25_S27_S27_EEEvvEEEEvNT_6ParamsE --------------------------
	.section	.nv.constant0._ZN7cutlass13device_kernelINS_4gemm6kernel13GemmUniversalIN4cute5tupleIJiiiiEEENS1_10collective13CollectiveMmaINS1_35MainloopSm100TmaUmmaWarpSpecializedILi2ELi2ELi4ENS5_IJNS4_1CILi4EEESB_NSA_ILi1EEEEEEEENS5_IJNSA_ILi128EEESF_NSA_ILi64EEEEEENS_6half_tENS5_IJlSC_lEEESI_SJ_NS4_8TiledMMAINS4_8MMA_AtomIJNS4_26SM100_MMA_F16BF16_2x1SM_SSISI_SI_fLi128ELi128ELNS4_4UMMA5MajorE0ELSO_0ELNSN_7ScaleInE0ELSP_0EEEEEENS4_6LayoutINS5_IJSC_SC_SC_EEENS5_IJNSA_ILi0EEESU_SU_EEEEENS5_IJNS4_10UnderscoreESX_SX_EEEEENS4_28SM100_TMA_2SM_LOAD_MULTICASTENS4_14ComposedLayoutINS4_7SwizzleILi3ELi4ELi3EEENS4_18smem_ptr_flag_bitsILi16EEENSS_INS5_IJNSA_ILi8EEESG_EEENS5_IJSG_SC_EEEEEEEvNS4_8identityES10_S1A_vS1B_EENS_8epilogue10collective18CollectiveEpilogueINS1D_23Sm100TmaWarpSpecializedILi4ELi2ELi16ELb1ELb0EEEJNS5_IJSG_SF_SG_EEENS5_IJNSS_ISG_SC_EENSS_INS5_IJNSA_ILi16EEENSA_ILi2EEEEEENS5_IJSC_SG_EEEEEEEESI_SJ_SI_SJ_NS1D_6fusion15FusionCallbacksIS1H_NS1Q_17LinearCombinationISI_fSI_fLNS_15FloatRoundStyleE2EEES1I_S1P_JEEENS4_5SM1004TMEM4LOAD26SM100_TMEM_LOAD_32dp32b16xENS4_13SM90_TMA_LOADENS11_INS12_ILi1ELi4ELi3EEES15_NSS_INS5_IJS16_S1K_EEENS5_IJS1K_SC_EEEEEEENS4_39AutoVectorizingCopyWithAssumedAlignmentILi128EEENS4_14SM90_TMA_STOREES25_S27_S27_EEEvvEEEEvNT_6ParamsE,"a",@progbits
	.sectionflags	@""
	.align	4
.nv.constant0._ZN7cutlass13device_kernelINS_4gemm6kernel13GemmUniversalIN4cute5tupleIJiiiiEEENS1_10collective13CollectiveMmaINS1_35MainloopSm100TmaUmmaWarpSpecializedILi2ELi2ELi4ENS5_IJNS4_1CILi4EEESB_NSA_ILi1EEEEEEEENS5_IJNSA_ILi128EEESF_NSA_ILi64EEEEEENS_6half_tENS5_IJlSC_lEEESI_SJ_NS4_8TiledMMAINS4_8MMA_AtomIJNS4_26SM100_MMA_F16BF16_2x1SM_SSISI_SI_fLi128ELi128ELNS4_4UMMA5MajorE0ELSO_0ELNSN_7ScaleInE0ELSP_0EEEEEENS4_6LayoutINS5_IJSC_SC_SC_EEENS5_IJNSA_ILi0EEESU_SU_EEEEENS5_IJNS4_10UnderscoreESX_SX_EEEEENS4_28SM100_TMA_2SM_LOAD_MULTICASTENS4_14ComposedLayoutINS4_7SwizzleILi3ELi4ELi3EEENS4_18smem_ptr_flag_bitsILi16EEENSS_INS5_IJNSA_ILi8EEESG_EEENS5_IJSG_SC_EEEEEEEvNS4_8identityES10_S1A_vS1B_EENS_8epilogue10collective18CollectiveEpilogueINS1D_23Sm100TmaWarpSpecializedILi4ELi2ELi16ELb1ELb0EEEJNS5_IJSG_SF_SG_EEENS5_IJNSS_ISG_SC_EENSS_INS5_IJNSA_ILi16EEENSA_ILi2EEEEEENS5_IJSC_SG_EEEEEEEESI_SJ_SI_SJ_NS1D_6fusion15FusionCallbacksIS1H_NS1Q_17LinearCombinationISI_fSI_fLNS_15FloatRoundStyleE2EEES1I_S1P_JEEENS4_5SM1004TMEM4LOAD26SM100_TMEM_LOAD_32dp32b16xENS4_13SM90_TMA_LOADENS11_INS12_ILi1ELi4ELi3EEES15_NSS_INS5_IJS16_S1K_EEENS5_IJS1K_SC_EEEEEEENS4_39AutoVectorizingCopyWithAssumedAlignmentILi128EEENS4_14SM90_TMA_STOREES25_S27_S27_EEEvvEEEEvNT_6ParamsE:
	.zero		2944


//--------------------- SYMBOLS --------------------------

	.type		.nv.reservedSmem.offset0,@object
	.size		.nv.reservedSmem.offset0,0x4
	.type		.nv.reservedSmem.cap,@object
	.size		.nv.reservedSmem.cap,0x4
	.type		__assertfail,@function
